	.headerflags	@"EF_CUDA_TEXMODE_UNIFIED EF_CUDA_64BIT_ADDRESS EF_CUDA_SM89 EF_CUDA_VIRTUAL_SM(EF_CUDA_SM89)"
	.elftype	@"ET_EXEC"


//--------------------- .nv.info                  --------------------------
	.section	.nv.info,"",@"SHT_CUDA_INFO"
	.align	4


	//----- nvinfo : EIATTR_REGCOUNT
	.align		4
        /*0000*/ 	.byte	0x04, 0x2f
        /*0002*/ 	.short	(.L_1 - .L_0)
	.align		4
.L_0:
        /*0004*/ 	.word	index@(triton__0d1d2d3d4de5de)
        /*0008*/ 	.word	0x00000048


	//----- nvinfo : EIATTR_MAX_STACK_SIZE
	.align		4
.L_1:
        /*000c*/ 	.byte	0x04, 0x23
        /*000e*/ 	.short	(.L_3 - .L_2)
	.align		4
.L_2:
        /*0010*/ 	.word	index@(triton__0d1d2d3d4de5de)
        /*0014*/ 	.word	0x00000000


	//----- nvinfo : EIATTR_MIN_STACK_SIZE
	.align		4
.L_3:
        /*0018*/ 	.byte	0x04, 0x12
        /*001a*/ 	.short	(.L_5 - .L_4)
	.align		4
.L_4:
        /*001c*/ 	.word	index@(triton__0d1d2d3d4de5de)
        /*0020*/ 	.word	0x00000000


	//----- nvinfo : EIATTR_FRAME_SIZE
	.align		4
.L_5:
        /*0024*/ 	.byte	0x04, 0x11
        /*0026*/ 	.short	(.L_7 - .L_6)
	.align		4
.L_6:
        /*0028*/ 	.word	index@(triton__0d1d2d3d4de5de)
        /*002c*/ 	.word	0x00000000
.L_7:


//--------------------- .nv.info.triton__0d1d2d3d4de5de --------------------------
	.section	.nv.info.triton__0d1d2d3d4de5de,"",@"SHT_CUDA_INFO"
	.align	4


	//----- nvinfo : EIATTR_CUDA_API_VERSION
	.align		4
        /*0000*/ 	.byte	0x04, 0x37
        /*0002*/ 	.short	(.L_9 - .L_8)
.L_8:
        /*0004*/ 	.word	0x0000007b


	//----- nvinfo : EIATTR_PARAM_CBANK
	.align		4
.L_9:
        /*0008*/ 	.byte	0x04, 0x0a
        /*000a*/ 	.short	(.L_11 - .L_10)
	.align		4
.L_10:
        /*000c*/ 	.word	index@(.nv.constant0.triton__0d1d2d3d4de5de)
        /*0010*/ 	.short	0x0160
        /*0012*/ 	.short	0x0028


	//----- nvinfo : EIATTR_CBANK_PARAM_SIZE
	.align		4
.L_11:
        /*0014*/ 	.byte	0x03, 0x19
        /*0016*/ 	.short	0x0028


	//----- nvinfo : EIATTR_KPARAM_INFO
	.align		4
        /*0018*/ 	.byte	0x04, 0x17
        /*001a*/ 	.short	(.L_13 - .L_12)
.L_12:
        /*001c*/ 	.word	0x00000000
        /*0020*/ 	.short	0x0005
        /*0022*/ 	.short	0x0024
        /*0024*/ 	.byte	0x00, 0xf0, 0x11, 0x00


	//----- nvinfo : EIATTR_KPARAM_INFO
	.align		4
.L_13:
        /*0028*/ 	.byte	0x04, 0x17
        /*002a*/ 	.short	(.L_15 - .L_14)
.L_14:
        /*002c*/ 	.word	0x00000000
        /*0030*/ 	.short	0x0004
        /*0032*/ 	.short	0x0020
        /*0034*/ 	.byte	0x00, 0xf0, 0x11, 0x00


	//----- nvinfo : EIATTR_KPARAM_INFO
	.align		4
.L_15:
        /*0038*/ 	.byte	0x04, 0x17
        /*003a*/ 	.short	(.L_17 - .L_16)
.L_16:
        /*003c*/ 	.word	0x00000000
        /*0040*/ 	.short	0x0003
        /*0042*/ 	.short	0x0018
        /*0044*/ 	.byte	0x00, 0xf0, 0x21, 0x00


	//----- nvinfo : EIATTR_KPARAM_INFO
	.align		4
.L_17:
        /*0048*/ 	.byte	0x04, 0x17
        /*004a*/ 	.short	(.L_19 - .L_18)
.L_18:
        /*004c*/ 	.word	0x00000000
        /*0050*/ 	.short	0x0002
        /*0052*/ 	.short	0x0010
        /*0054*/ 	.byte	0x00, 0xf0, 0x21, 0x00


	//----- nvinfo : EIATTR_KPARAM_INFO
	.align		4
.L_19:
        /*0058*/ 	.byte	0x04, 0x17
        /*005a*/ 	.short	(.L_21 - .L_20)
.L_20:
        /*005c*/ 	.word	0x00000000
        /*0060*/ 	.short	0x0001
        /*0062*/ 	.short	0x0008
        /*0064*/ 	.byte	0x00, 0xf0, 0x21, 0x00


	//----- nvinfo : EIATTR_KPARAM_INFO
	.align		4
.L_21:
        /*0068*/ 	.byte	0x04, 0x17
        /*006a*/ 	.short	(.L_23 - .L_22)
.L_22:
        /*006c*/ 	.word	0x00000000
        /*0070*/ 	.short	0x0000
        /*0072*/ 	.short	0x0000
        /*0074*/ 	.byte	0x00, 0xf0, 0x21, 0x00


	//----- nvinfo : EIATTR_MAXREG_COUNT
	.align		4
.L_23:
        /*0078*/ 	.byte	0x03, 0x1b
        /*007a*/ 	.short	0x00ff


	//----- nvinfo : EIATTR_EXIT_INSTR_OFFSETS
	.align		4
        /*007c*/ 	.byte	0x04, 0x1c
        /*007e*/ 	.short	(.L_25 - .L_24)


	//   ....[0]....
.L_24:
        /*0080*/ 	.word	0x000024b0


	//   ....[1]....
        /*0084*/ 	.word	0x00002570


	//----- nvinfo : EIATTR_MAX_THREADS
	.align		4
.L_25:
        /*0088*/ 	.byte	0x04, 0x05
        /*008a*/ 	.short	(.L_27 - .L_26)
.L_26:
        /*008c*/ 	.word	0x00000080
        /*0090*/ 	.word	0x00000001
        /*0094*/ 	.word	0x00000001
.L_27:


//--------------------- .nv.rel.action            --------------------------
	.section	.nv.rel.action,"",@"SHT_CUDA_RELOCINFO"
	.align	8
	.sectionentsize	8
        /*0000*/ 	.byte	0x73, 0x00, 0x00, 0x00, 0x00, 0x00, 0x00, 0x00, 0x00, 0x00, 0x00, 0x11, 0x25, 0x00, 0x05, 0x36


//--------------------- .nv.constant0.triton__0d1d2d3d4de5de --------------------------
	.section	.nv.constant0.triton__0d1d2d3d4de5de,"a",@progbits
	.align	4
.nv.constant0.triton__0d1d2d3d4de5de:
	.zero		392


//--------------------- .text.triton__0d1d2d3d4de5de --------------------------
	.section	.text.triton__0d1d2d3d4de5de,"ax",@progbits
	.sectionflags	@"SHF_BARRIERS=1"
	.sectioninfo	@"SHI_REGISTERS=72"
	.align	128
        .global         triton__0d1d2d3d4de5de
        .type           triton__0d1d2d3d4de5de,@function
        .size           triton__0d1d2d3d4de5de,(.L_x_1 - triton__0d1d2d3d4de5de)
        .other          triton__0d1d2d3d4de5de,@"STO_CUDA_ENTRY STV_DEFAULT"
triton__0d1d2d3d4de5de:
.text.triton__0d1d2d3d4de5de:
[----:B------:R-:W-:-:S02]  /*0000*/  IMAD.MOV.U32 R1, RZ, RZ, c[0x0][0x28] ;  /* 0x00000a00ff017624 */ /* 0x000fc400078e00ff */
[----:B------:R-:W0:Y:S01]  /*0010*/  S2R R11, SR_TID.X ;  /* 0x00000000000b7919 */ /* 0x000e220000002100 */
[----:B------:R-:W-:Y:S01]  /*0020*/  IMAD.MOV.U32 R17, RZ, RZ, 0x2 ;  /* 0x00000002ff117424 */ /* 0x000fe200078e00ff */
[----:B------:R-:W-:Y:S02]  /*0030*/  ULDC.64 UR4, c[0x0][0x118] ;  /* 0x0000460000047ab9 */ /* 0x000fe40000000a00 */
[----:B------:R-:W1:Y:S04]  /*0040*/  S2R R10, SR_CTAID.Y ;  /* 0x00000000000a7919 */ /* 0x000e680000002600 */
[----:B------:R-:W2:Y:S01]  /*0050*/  S2R R64, SR_CTAID.X ;  /* 0x0000000000407919 */ /* 0x000ea20000002500 */
[----:B0-----:R-:W-:Y:S01]  /*0060*/  LOP3.LUT R3, R11, 0x7f, RZ, 0xc0, !PT ;  /* 0x0000007f0b037812 */ /* 0x001fe200078ec0ff */
[----:B-1----:R-:W-:-:S04]  /*0070*/  IMAD.SHL.U32 R2, R10, 0x400, RZ ;  /* 0x000004000a027824 */ /* 0x002fc800078e00ff */
[----:B------:R-:W-:Y:S01]  /*0080*/  IMAD R0, R3, 0x8, R2 ;  /* 0x0000000803007824 */ /* 0x000fe200078e0202 */
[----:B--2---:R-:W-:-:S04]  /*0090*/  ISETP.GE.AND P4, PT, R64, 0x100, PT ;  /* 0x000001004000780c */ /* 0x004fc80003f86270 */
[----:B------:R-:W-:-:S04]  /*00a0*/  SHF.R.S32.HI R5, RZ, 0x1f, R0 ;  /* 0x0000001fff057819 */ /* 0x000fc80000011400 */
[----:B------:R-:W-:-:S04]  /*00b0*/  LEA.HI R5, R5, R0, RZ, 0xb ;  /* 0x0000000005057211 */ /* 0x000fc800078f58ff */
[C---:B------:R-:W-:Y:S02]  /*00c0*/  LOP3.LUT R7, R5.reuse, 0xfffff800, RZ, 0xc0, !PT ;  /* 0xfffff80005077812 */ /* 0x040fe400078ec0ff */
[----:B------:R-:W-:-:S03]  /*00d0*/  SHF.L.U32 R5, R5, 0x9, RZ ;  /* 0x0000000905057819 */ /* 0x000fc600000006ff */
[----:B------:R-:W-:Y:S01]  /*00e0*/  IMAD.IADD R7, R0, 0x1, -R7 ;  /* 0x0000000100077824 */ /* 0x000fe200078e0a07 */
[----:B------:R-:W-:Y:S02]  /*00f0*/  LOP3.LUT R14, R5, 0xfff00000, RZ, 0xc0, !PT ;  /* 0xfff00000050e7812 */ /* 0x000fe400078ec0ff */
[----:B------:R-:W-:Y:S01]  /*0100*/  CS2R R4, SRZ ;  /* 0x0000000000047805 */ /* 0x000fe2000001ff00 */
[----:B------:R-:W-:-:S05]  /*0110*/  IMAD R7, R64, 0x800, R7 ;  /* 0x0000080040077824 */ /* 0x000fca00078e0207 */
[----:B------:R-:W-:Y:S02]  /*0120*/  IADD3 R14, R7, R14, RZ ;  /* 0x0000000e070e7210 */ /* 0x000fe40007ffe0ff */
[----:B------:R-:W-:-:S03]  /*0130*/  CS2R R6, SRZ ;  /* 0x0000000000067805 */ /* 0x000fc6000001ff00 */
[----:B------:R-:W-:-:S05]  /*0140*/  IMAD.WIDE R8, R14, R17, c[0x0][0x160] ;  /* 0x000058000e087625 */ /* 0x000fca00078e0211 */
[----:B------:R0:W2:Y:S01]  /*0150*/  @!P4 LDG.E.EL.128 R4, [R8.64] ;  /* 0x000000040804c981 */ /* 0x0000a2000c2e1d00 */
[----:B------:R-:W-:Y:S01]  /*0160*/  SHF.R.S32.HI R10, RZ, 0x15, R10 ;  /* 0x00000015ff0a7819 */ /* 0x000fe2000001140a */
[----:B------:R-:W-:Y:S01]  /*0170*/  IMAD.MOV.U32 R63, RZ, RZ, 0x4 ;  /* 0x00000004ff3f7424 */ /* 0x000fe200078e00ff */
[----:B------:R-:W-:Y:S01]  /*0180*/  LOP3.LUT R52, R2, 0x7f, R11, 0xf8, !PT ;  /* 0x0000007f02347812 */ /* 0x000fe200078ef80b */
[----:B------:R-:W-:Y:S01]  /*0190*/  IMAD.MOV.U32 R16, RZ, RZ, RZ ;  /* 0x000000ffff107224 */ /* 0x000fe200078e00ff */
[----:B------:R-:W-:Y:S01]  /*01a0*/  SGXT R10, R10, 0x1 ;  /* 0x000000010a0a781a */ /* 0x000fe20000000200 */
[----:B------:R-:W-:Y:S01]  /*01b0*/  IMAD.MOV.U32 R48, RZ, RZ, RZ ;  /* 0x000000ffff307224 */ /* 0x000fe200078e00ff */
[C-C-:B------:R-:W-:Y:S02]  /*01c0*/  LOP3.LUT R57, R2.reuse, 0x180, R3.reuse, 0xfe, !PT ;  /* 0x0000018002397812 */ /* 0x140fe400078efe03 */
[C-C-:B------:R-:W-:Y:S02]  /*01d0*/  LOP3.LUT R59, R2.reuse, 0x80, R3.reuse, 0xfe, !PT ;  /* 0x00000080023b7812 */ /* 0x140fe400078efe03 */
[----:B------:R-:W-:-:S02]  /*01e0*/  LOP3.LUT R58, R2, 0x100, R3, 0xfe, !PT ;  /* 0x00000100023a7812 */ /* 0x000fc400078efe03 */
[C---:B------:R-:W-:Y:S02]  /*01f0*/  LEA.HI R0, R10.reuse, R52, RZ, 0xb ;  /* 0x000000340a007211 */ /* 0x040fe400078f58ff */
[C---:B------:R-:W-:Y:S02]  /*0200*/  LEA.HI R13, R10.reuse, R57, RZ, 0xb ;  /* 0x000000390a0d7211 */ /* 0x040fe400078f58ff */
[C---:B------:R-:W-:Y:S02]  /*0210*/  LEA.HI R11, R10.reuse, R59, RZ, 0xb ;  /* 0x0000003b0a0b7211 */ /* 0x040fe400078f58ff */
[----:B------:R-:W-:Y:S02]  /*0220*/  LEA.HI R12, R10, R58, RZ, 0xb ;  /* 0x0000003a0a0c7211 */ /* 0x000fe400078f58ff */
[----:B0-----:R-:W-:Y:S02]  /*0230*/  LOP3.LUT R9, R0, 0xfff800, RZ, 0xc0, !PT ;  /* 0x00fff80000097812 */ /* 0x001fe400078ec0ff */
[----:B------:R-:W-:-:S02]  /*0240*/  LOP3.LUT R8, R13, 0xfff800, RZ, 0xc0, !PT ;  /* 0x00fff8000d087812 */ /* 0x000fc400078ec0ff */
[----:B------:R-:W-:Y:S01]  /*0250*/  LOP3.LUT R0, R11, 0xfff800, RZ, 0xc0, !PT ;  /* 0x00fff8000b007812 */ /* 0x000fe200078ec0ff */
[----:B------:R-:W-:Y:S01]  /*0260*/  IMAD.IADD R52, R52, 0x1, -R9 ;  /* 0x0000000134347824 */ /* 0x000fe200078e0a09 */
[--C-:B------:R-:W-:Y:S02]  /*0270*/  LOP3.LUT R56, R2, 0x200, R3.reuse, 0xfe, !PT ;  /* 0x0000020002387812 */ /* 0x100fe400078efe03 */
[----:B------:R-:W-:Y:S01]  /*0280*/  LOP3.LUT R11, R12, 0xfff800, RZ, 0xc0, !PT ;  /* 0x00fff8000c0b7812 */ /* 0x000fe200078ec0ff */
[----:B------:R-:W-:Y:S01]  /*0290*/  IMAD.IADD R59, R59, 0x1, -R0 ;  /* 0x000000013b3b7824 */ /* 0x000fe200078e0a00 */
[----:B------:R-:W-:Y:S01]  /*02a0*/  IADD3 R57, R57, -R8, RZ ;  /* 0x8000000839397210 */ /* 0x000fe20007ffe0ff */
[----:B------:R-:W-:Y:S01]  /*02b0*/  IMAD.SHL.U32 R0, R3, 0x20, RZ ;  /* 0x0000002003007824 */ /* 0x000fe200078e00ff */
[----:B------:R-:W-:Y:S01]  /*02c0*/  LOP3.LUT R55, R2, 0x280, R3, 0xfe, !PT ;  /* 0x0000028002377812 */ /* 0x000fe200078efe03 */
[----:B------:R-:W-:Y:S01]  /*02d0*/  IMAD.IADD R58, R58, 0x1, -R11 ;  /* 0x000000013a3a7824 */ /* 0x000fe200078e0a0b */
[----:B------:R-:W-:-:S02]  /*02e0*/  LOP3.LUT R54, R2, 0x300, R3, 0xfe, !PT ;  /* 0x0000030002367812 */ /* 0x000fc400078efe03 */
[----:B------:R-:W-:Y:S02]  /*02f0*/  LOP3.LUT R53, R2, 0x380, R3, 0xfe, !PT ;  /* 0x0000038002357812 */ /* 0x000fe400078efe03 */
[C---:B------:R-:W-:Y:S02]  /*0300*/  LEA.HI R8, R10.reuse, R56, RZ, 0xb ;  /* 0x000000380a087211 */ /* 0x040fe400078f58ff */
[C---:B------:R-:W-:Y:S02]  /*0310*/  LEA.HI R11, R10.reuse, R55, RZ, 0xb ;  /* 0x000000370a0b7211 */ /* 0x040fe400078f58ff */
[C---:B------:R-:W-:Y:S02]  /*0320*/  LEA.HI R12, R10.reuse, R54, RZ, 0xb ;  /* 0x000000360a0c7211 */ /* 0x040fe400078f58ff */
[----:B------:R-:W-:Y:S02]  /*0330*/  LEA.HI R10, R10, R53, RZ, 0xb ;  /* 0x000000350a0a7211 */ /* 0x000fe400078f58ff */
[----:B------:R-:W-:-:S02]  /*0340*/  LOP3.LUT R9, R8, 0xfff800, RZ, 0xc0, !PT ;  /* 0x00fff80008097812 */ /* 0x000fc400078ec0ff */
[----:B------:R-:W-:Y:S02]  /*0350*/  LOP3.LUT R8, R11, 0xfff800, RZ, 0xc0, !PT ;  /* 0x00fff8000b087812 */ /* 0x000fe400078ec0ff */
[----:B------:R-:W-:Y:S01]  /*0360*/  LOP3.LUT R10, R10, 0xfff800, RZ, 0xc0, !PT ;  /* 0x00fff8000a0a7812 */ /* 0x000fe200078ec0ff */
[----:B------:R-:W-:Y:S01]  /*0370*/  IMAD.IADD R56, R56, 0x1, -R9 ;  /* 0x0000000138387824 */ /* 0x000fe200078e0a09 */
[----:B------:R-:W-:Y:S01]  /*0380*/  LOP3.LUT R11, R12, 0xfff800, RZ, 0xc0, !PT ;  /* 0x00fff8000c0b7812 */ /* 0x000fe200078ec0ff */
[----:B------:R-:W-:Y:S01]  /*0390*/  IMAD.IADD R55, R55, 0x1, -R8 ;  /* 0x0000000137377824 */ /* 0x000fe200078e0a08 */
[----:B------:R-:W-:Y:S01]  /*03a0*/  MOV R45, RZ ;  /* 0x000000ff002d7202 */ /* 0x000fe20000000f00 */
[----:B------:R-:W-:Y:S01]  /*03b0*/  IMAD.IADD R53, R53, 0x1, -R10 ;  /* 0x0000000135357824 */ /* 0x000fe200078e0a0a */
[----:B------:R-:W-:Y:S01]  /*03c0*/  IADD3 R54, R54, -R11, RZ ;  /* 0x8000000b36367210 */ /* 0x000fe20007ffe0ff */
[--C-:B------:R-:W-:Y:S01]  /*03d0*/  IMAD R8, R58, 0x100, R64.reuse ;  /* 0x000001003a087824 */ /* 0x100fe200078e0240 */
[-C--:B------:R-:W-:Y:S01]  /*03e0*/  LEA R10, R57, R64.reuse, 0x8 ;  /* 0x00000040390a7211 */ /* 0x080fe200078e40ff */
[--C-:B------:R-:W-:Y:S01]  /*03f0*/  IMAD R12, R56, 0x100, R64.reuse ;  /* 0x00000100380c7824 */ /* 0x100fe200078e0240 */
[----:B------:R-:W-:Y:S01]  /*0400*/  LEA R22, R53, R64, 0x8 ;  /* 0x0000004035167211 */ /* 0x000fe200078e40ff */
[----:B------:R-:W-:-:S02]  /*0410*/  IMAD R18, R55, 0x100, R64 ;  /* 0x0000010037127824 */ /* 0x000fc400078e0240 */
[----:B------:R-:W-:Y:S01]  /*0420*/  IMAD R20, R54, 0x100, R64 ;  /* 0x0000010036147824 */ /* 0x000fe200078e0240 */
[----:B------:R-:W-:Y:S01]  /*0430*/  CS2R R50, SRZ ;  /* 0x0000000000327805 */ /* 0x000fe2000001ff00 */
[----:B------:R-:W-:Y:S02]  /*0440*/  IMAD.MOV.U32 R40, RZ, RZ, RZ ;  /* 0x000000ffff287224 */ /* 0x000fe400078e00ff */
[----:B------:R-:W-:Y:S02]  /*0450*/  IMAD.MOV.U32 R38, RZ, RZ, RZ ;  /* 0x000000ffff267224 */ /* 0x000fe400078e00ff */
[----:B------:R-:W-:Y:S01]  /*0460*/  IMAD.MOV.U32 R43, RZ, RZ, RZ ;  /* 0x000000ffff2b7224 */ /* 0x000fe200078e00ff */
[----:B--2---:R0:W-:Y:S01]  /*0470*/  STS.U16 [R0], R4 ;  /* 0x0000000400007388 */ /* 0x0041e20000000400 */
[----:B------:R-:W-:Y:S02]  /*0480*/  SHF.R.U32.HI R9, RZ, 0x10, R4 ;  /* 0x00000010ff097819 */ /* 0x000fe40000011604 */
[----:B------:R-:W-:Y:S01]  /*0490*/  SHF.R.U32.HI R13, RZ, 0x10, R6 ;  /* 0x00000010ff0d7819 */ /* 0x000fe20000011606 */
[----:B------:R1:W-:Y:S01]  /*04a0*/  STS.U16 [R0+0x10], R6 ;  /* 0x0000100600007388 */ /* 0x0003e20000000400 */
[----:B------:R-:W-:-:S02]  /*04b0*/  SHF.R.U32.HI R11, RZ, 0x10, R5 ;  /* 0x00000010ff0b7819 */ /* 0x000fc40000011605 */
[----:B------:R-:W-:Y:S01]  /*04c0*/  SHF.R.U32.HI R15, RZ, 0x10, R7 ;  /* 0x00000010ff0f7819 */ /* 0x000fe20000011607 */
[----:B------:R2:W-:Y:S01]  /*04d0*/  STS.U16 [R0+0x8], R5 ;  /* 0x0000080500007388 */ /* 0x0005e20000000400 */
[----:B0-----:R-:W-:-:S03]  /*04e0*/  LEA R4, R52, R64, 0x8 ;  /* 0x0000004034047211 */ /* 0x001fc600078e40ff */
[----:B------:R0:W-:Y:S01]  /*04f0*/  STS.U16 [R0+0x18], R7 ;  /* 0x0000180700007388 */ /* 0x0001e20000000400 */
[----:B-1----:R-:W-:-:S03]  /*0500*/  IMAD R6, R59, 0x100, R64 ;  /* 0x000001003b067824 */ /* 0x002fc600078e0240 */
[----:B------:R1:W-:Y:S01]  /*0510*/  STS.U16 [R0+0x4], R9 ;  /* 0x0000040900007388 */ /* 0x0003e20000000400 */
[----:B--2---:R-:W-:-:S03]  /*0520*/  IMAD.WIDE R4, R4, R63, c[0x0][0x168] ;  /* 0x00005a0004047625 */ /* 0x004fc600078e023f */
[----:B------:R-:W-:Y:S01]  /*0530*/  STS.U16 [R0+0xc], R11 ;  /* 0x00000c0b00007388 */ /* 0x000fe20000000400 */
[----:B0-----:R-:W-:-:S03]  /*0540*/  IMAD.WIDE R6, R6, R63, c[0x0][0x168] ;  /* 0x00005a0006067625 */ /* 0x001fc600078e023f */
[----:B------:R-:W-:Y:S01]  /*0550*/  STS.U16 [R0+0x14], R13 ;  /* 0x0000140d00007388 */ /* 0x000fe20000000400 */
[----:B-1----:R-:W-:-:S03]  /*0560*/  IMAD.WIDE R8, R8, R63, c[0x0][0x168] ;  /* 0x00005a0008087625 */ /* 0x002fc600078e023f */
[----:B------:R-:W-:Y:S04]  /*0570*/  STS.U16 [R0+0x1c], R15 ;  /* 0x00001c0f00007388 */ /* 0x000fe80000000400 */
[----:B------:R-:W-:Y:S06]  /*0580*/  BAR.SYNC 0x0 ;  /* 0x0000000000007b1d */ /* 0x000fec0000000000 */
[----:B------:R0:W2:Y:S04]  /*0590*/  @!P4 LDG.E.EL R16, [R4.64] ;  /* 0x000000040410c981 */ /* 0x0000a8000c2e1900 */
[----:B------:R1:W3:Y:S04]  /*05a0*/  @!P4 LDG.E.EL R48, [R6.64] ;  /* 0x000000040630c981 */ /* 0x0002e8000c2e1900 */
[----:B------:R4:W5:Y:S01]  /*05b0*/  @!P4 LDG.E.EL R45, [R8.64] ;  /* 0x00000004082dc981 */ /* 0x000962000c2e1900 */
[----:B0-----:R-:W-:Y:S01]  /*05c0*/  IMAD.WIDE R4, R10, R63, c[0x0][0x168] ;  /* 0x00005a000a047625 */ /* 0x001fe200078e023f */
[----:B------:R-:W-:-:S02]  /*05d0*/  LOP3.LUT R15, R64, 0xffffff80, RZ, 0xc0, !PT ;  /* 0xffffff80400f7812 */ /* 0x000fc400078ec0ff */
[----:B------:R-:W-:Y:S01]  /*05e0*/  LDS.U16 R32, [R3.X4] ;  /* 0x0000000003207984 */ /* 0x000fe20000004400 */
[----:B-1----:R-:W-:-:S03]  /*05f0*/  IMAD.WIDE R6, R12, R63, c[0x0][0x168] ;  /* 0x00005a000c067625 */ /* 0x002fc600078e023f */
[----:B------:R0:W5:Y:S01]  /*0600*/  @!P4 LDG.E.EL R40, [R4.64] ;  /* 0x000000040428c981 */ /* 0x000162000c2e1900 */
[----:B----4-:R-:W-:-:S03]  /*0610*/  IMAD.WIDE R8, R18, R63, c[0x0][0x168] ;  /* 0x00005a0012087625 */ /* 0x010fc600078e023f */
[----:B------:R1:W4:Y:S01]  /*0620*/  @!P4 LDG.E.EL R51, [R6.64] ;  /* 0x000000040633c981 */ /* 0x000322000c2e1900 */
[----:B------:R-:W-:-:S03]  /*0630*/  IMAD.WIDE R10, R20, R63, c[0x0][0x168] ;  /* 0x00005a00140a7625 */ /* 0x000fc600078e023f */
[----:B------:R1:W4:Y:S01]  /*0640*/  @!P4 LDG.E.EL R50, [R8.64] ;  /* 0x000000040832c981 */ /* 0x000322000c2e1900 */
[----:B------:R-:W-:-:S03]  /*0650*/  IMAD.WIDE R12, R22, R63, c[0x0][0x168] ;  /* 0x00005a00160c7625 */ /* 0x000fc600078e023f */
[----:B------:R1:W4:Y:S04]  /*0660*/  @!P4 LDG.E.EL R38, [R10.64] ;  /* 0x000000040a26c981 */ /* 0x000328000c2e1900 */
[----:B------:R1:W4:Y:S01]  /*0670*/  @!P4 LDG.E.EL R43, [R12.64] ;  /* 0x000000040c2bc981 */ /* 0x000322000c2e1900 */
[----:B0-----:R-:W-:Y:S02]  /*0680*/  IADD3 R4, R14, 0x80000, RZ ;  /* 0x000800000e047810 */ /* 0x001fe40007ffe0ff */
[C---:B------:R-:W-:Y:S02]  /*0690*/  LOP3.LUT R65, R3.reuse, 0x80, RZ, 0xfc, !PT ;  /* 0x0000008003417812 */ /* 0x040fe400078efcff */
[C---:B------:R-:W-:Y:S02]  /*06a0*/  LOP3.LUT R36, R3.reuse, 0x100, RZ, 0xfc, !PT ;  /* 0x0000010003247812 */ /* 0x040fe400078efcff */
[----:B------:R-:W-:-:S02]  /*06b0*/  LOP3.LUT R34, R3, 0x180, RZ, 0xfc, !PT ;  /* 0x0000018003227812 */ /* 0x000fc400078efcff */
[C---:B------:R-:W-:Y:S02]  /*06c0*/  LOP3.LUT R19, R3.reuse, 0x200, RZ, 0xfc, !PT ;  /* 0x0000020003137812 */ /* 0x040fe400078efcff */
[C---:B------:R-:W-:Y:S02]  /*06d0*/  LOP3.LUT R67, R3.reuse, 0x280, RZ, 0xfc, !PT ;  /* 0x0000028003437812 */ /* 0x040fe400078efcff */
[C---:B------:R-:W-:Y:S02]  /*06e0*/  LOP3.LUT R69, R3.reuse, 0x300, RZ, 0xfc, !PT ;  /* 0x0000030003457812 */ /* 0x040fe400078efcff */
[----:B------:R-:W-:Y:S01]  /*06f0*/  LOP3.LUT R68, R3, 0x380, RZ, 0xfc, !PT ;  /* 0x0000038003447812 */ /* 0x000fe200078efcff */
[----:B------:R-:W-:Y:S01]  /*0700*/  CS2R R20, SRZ ;  /* 0x0000000000147805 */ /* 0x000fe2000001ff00 */
[----:B------:R-:W-:Y:S01]  /*0710*/  ISETP.NE.AND P2, PT, R15, 0x80, PT ;  /* 0x000000800f00780c */ /* 0x000fe20003f45270 */
[----:B------:R-:W-:Y:S01]  /*0720*/  CS2R R22, SRZ ;  /* 0x0000000000167805 */ /* 0x000fe2000001ff00 */
[----:B------:R-:W-:Y:S01]  /*0730*/  IMAD.WIDE R4, R4, R17, c[0x0][0x160] ;  /* 0x0000580004047625 */ /* 0x000fe200078e0211 */
[----:B-1----:R-:W-:Y:S01]  /*0740*/  LDS.U16 R11, [R65.X4] ;  /* 0x00000000410b7984 */ /* 0x002fe20000004400 */
[----:B------:R-:W-:-:S03]  /*0750*/  IADD3 R12, R14, -0x40000, RZ ;  /* 0xfffc00000e0c7810 */ /* 0x000fc60007ffe0ff */
[----:B------:R-:W-:Y:S04]  /*0760*/  LDS.U16 R10, [R36.X4] ;  /* 0x00000000240a7984 */ /* 0x000fe80000004400 */
[----:B------:R-:W-:Y:S04]  /*0770*/  LDS.U16 R8, [R34.X4] ;  /* 0x0000000022087984 */ /* 0x000fe80000004400 */
[----:B------:R-:W-:Y:S04]  /*0780*/  LDS.U16 R9, [R19.X4] ;  /* 0x0000000013097984 */ /* 0x000fe80000004400 */
[----:B------:R-:W-:Y:S04]  /*0790*/  LDS.U16 R62, [R67.X4] ;  /* 0x00000000433e7984 */ /* 0x000fe80000004400 */
[----:B------:R-:W-:Y:S04]  /*07a0*/  LDS.U16 R60, [R69.X4] ;  /* 0x00000000453c7984 */ /* 0x000fe80000004400 */
[----:B------:R-:W-:Y:S04]  /*07b0*/  LDS.U16 R44, [R68.X4] ;  /* 0x00000000442c7984 */ /* 0x000fe80000004400 */
[----:B------:R-:W-:Y:S06]  /*07c0*/  BAR.SYNC 0x0 ;  /* 0x0000000000007b1d */ /* 0x000fec0000000000 */
[----:B------:R-:W-:Y:S01]  /*07d0*/  CS2R R6, SRZ ;  /* 0x0000000000067805 */ /* 0x000fe2000001ff00 */
[----:B------:R-:W-:Y:S01]  /*07e0*/  IMAD.WIDE R12, R12, R17, c[0x0][0x160] ;  /* 0x000058000c0c7625 */ /* 0x000fe200078e0211 */
[----:B--2---:R-:W-:Y:S04]  /*07f0*/  STS [R3.X4], R16 ;  /* 0x0000001003007388 */ /* 0x004fe80000004800 */
[----:B---3--:R-:W-:Y:S04]  /*0800*/  STS [R3.X4+0x200], R48 ;  /* 0x0002003003007388 */ /* 0x008fe80000004800 */
[----:B-----5:R-:W-:Y:S04]  /*0810*/  STS [R3.X4+0x400], R45 ;  /* 0x0004002d03007388 */ /* 0x020fe80000004800 */
[----:B------:R-:W-:Y:S04]  /*0820*/  STS [R3.X4+0x600], R40 ;  /* 0x0006002803007388 */ /* 0x000fe80000004800 */
[----:B----4-:R-:W-:Y:S04]  /*0830*/  STS [R3.X4+0x800], R51 ;  /* 0x0008003303007388 */ /* 0x010fe80000004800 */
[----:B------:R-:W-:Y:S04]  /*0840*/  STS [R3.X4+0xa00], R50 ;  /* 0x000a003203007388 */ /* 0x000fe80000004800 */
[----:B------:R-:W-:Y:S04]  /*0850*/  STS [R3.X4+0xc00], R38 ;  /* 0x000c002603007388 */ /* 0x000fe80000004800 */
[----:B------:R-:W-:Y:S04]  /*0860*/  STS [R3.X4+0xe00], R43 ;  /* 0x000e002b03007388 */ /* 0x000fe80000004800 */
[----:B------:R-:W-:Y:S06]  /*0870*/  BAR.SYNC 0x0 ;  /* 0x0000000000007b1d */ /* 0x000fec0000000000 */
[----:B------:R0:W2:Y:S04]  /*0880*/  @!P4 LDG.E.EL.128 R20, [R4.64] ;  /* 0x000000040414c981 */ /* 0x0000a8000c2e1d00 */
[----:B------:R-:W-:Y:S04]  /*0890*/  LDS.128 R28, [R0] ;  /* 0x00000000001c7984 */ /* 0x000fe80000000c00 */
[----:B------:R-:W-:Y:S01]  /*08a0*/  LDS.128 R24, [R0+0x10] ;  /* 0x0000100000187984 */ /* 0x000fe20000000c00 */
[----:B0-----:R-:W-:-:S03]  /*08b0*/  CS2R R4, SRZ ;  /* 0x0000000000047805 */ /* 0x001fc6000001ff00 */
[----:B------:R-:W-:Y:S06]  /*08c0*/  BAR.SYNC 0x0 ;  /* 0x0000000000007b1d */ /* 0x000fec0000000000 */
[----:B------:R-:W-:Y:S04]  /*08d0*/  STS.U16 [R0], RZ ;  /* 0x000000ff00007388 */ /* 0x000fe80000000400 */
[----:B------:R-:W-:Y:S04]  /*08e0*/  STS.U16 [R0+0x4], RZ ;  /* 0x000004ff00007388 */ /* 0x000fe80000000400 */
[----:B------:R-:W-:Y:S04]  /*08f0*/  STS.U16 [R0+0x8], RZ ;  /* 0x000008ff00007388 */ /* 0x000fe80000000400 */
[----:B------:R-:W-:Y:S04]  /*0900*/  STS.U16 [R0+0xc], RZ ;  /* 0x00000cff00007388 */ /* 0x000fe80000000400 */
[----:B------:R-:W-:Y:S04]  /*0910*/  STS.U16 [R0+0x10], RZ ;  /* 0x000010ff00007388 */ /* 0x000fe80000000400 */
[----:B------:R-:W-:Y:S04]  /*0920*/  STS.U16 [R0+0x14], RZ ;  /* 0x000014ff00007388 */ /* 0x000fe80000000400 */
[----:B------:R-:W-:Y:S04]  /*0930*/  STS.U16 [R0+0x18], RZ ;  /* 0x000018ff00007388 */ /* 0x000fe80000000400 */
[----:B------:R-:W-:Y:S04]  /*0940*/  STS.U16 [R0+0x1c], RZ ;  /* 0x00001cff00007388 */ /* 0x000fe80000000400 */
[----:B------:R-:W-:Y:S06]  /*0950*/  BAR.SYNC 0x0 ;  /* 0x0000000000007b1d */ /* 0x000fec0000000000 */
[----:B------:R0:W3:Y:S01]  /*0960*/  @!P2 LDG.E.EL.128 R4, [R12.64] ;  /* 0x000000040c04a981 */ /* 0x0000e2000c2e1d00 */
[----:B------:R-:W-:-:S03]  /*0970*/  IADD3 R37, R64, -0x80, RZ ;  /* 0xffffff8040257810 */ /* 0x000fc60007ffe0ff */
[----:B------:R-:W-:Y:S02]  /*0980*/  LDS.U16 R42, [R36.X4] ;  /* 0x00000000242a7984 */ /* 0x000fe40000004400 */
[--C-:B------:R-:W-:Y:S02]  /*0990*/  IMAD R52, R52, 0x100, R37.reuse ;  /* 0x0000010034347824 */ /* 0x100fe400078e0225 */
[----:B------:R-:W-:Y:S04]  /*09a0*/  LDS.U16 R17, [R3.X4] ;  /* 0x0000000003117984 */ /* 0x000fe80000004400 */
[----:B0-----:R-:W-:Y:S04]  /*09b0*/  LDS.U16 R12, [R19.X4] ;  /* 0x00000000130c7984 */ /* 0x001fe80000004400 */
[----:B------:R-:W-:Y:S04]  /*09c0*/  LDS.U16 R13, [R65.X4] ;  /* 0x00000000410d7984 */ /* 0x000fe80000004400 */
[----:B------:R-:W-:Y:S04]  /*09d0*/  LDS.U16 R15, [R34.X4] ;  /* 0x00000000220f7984 */ /* 0x000fe80000004400 */
[----:B------:R-:W-:Y:S04]  /*09e0*/  LDS.U16 R18, [R67.X4] ;  /* 0x0000000043127984 */ /* 0x000fe80000004400 */
[----:B------:R-:W-:Y:S04]  /*09f0*/  LDS.U16 R36, [R69.X4] ;  /* 0x0000000045247984 */ /* 0x000fe80000004400 */
[----:B------:R-:W-:Y:S01]  /*0a00*/  LDS.U16 R19, [R68.X4] ;  /* 0x0000000044137984 */ /* 0x000fe20000004400 */
[--C-:B------:R-:W-:Y:S01]  /*0a10*/  IMAD R59, R59, 0x100, R37.reuse ;  /* 0x000001003b3b7824 */ /* 0x100fe200078e0225 */
[-C--:B------:R-:W-:Y:S01]  /*0a20*/  LEA R58, R58, R37.reuse, 0x8 ;  /* 0x000000253a3a7211 */ /* 0x080fe200078e40ff */
[--C-:B------:R-:W-:Y:S01]  /*0a30*/  IMAD R57, R57, 0x100, R37.reuse ;  /* 0x0000010039397824 */ /* 0x100fe200078e0225 */
[----:B------:R-:W-:Y:S01]  /*0a40*/  LEA R55, R55, R37, 0x8 ;  /* 0x0000002537377211 */ /* 0x000fe200078e40ff */
[----:B------:R-:W-:-:S02]  /*0a50*/  IMAD R56, R56, 0x100, R37 ;  /* 0x0000010038387824 */ /* 0x000fc400078e0225 */
[--C-:B------:R-:W-:Y:S02]  /*0a60*/  IMAD R54, R54, 0x100, R37.reuse ;  /* 0x0000010036367824 */ /* 0x100fe400078e0225 */
[----:B------:R-:W-:Y:S01]  /*0a70*/  IMAD R53, R53, 0x100, R37 ;  /* 0x0000010035357824 */ /* 0x000fe200078e0225 */
[----:B------:R-:W-:Y:S06]  /*0a80*/  BAR.SYNC 0x0 ;  /* 0x0000000000007b1d */ /* 0x000fec0000000000 */
[----:B------:R-:W-:Y:S02]  /*0a90*/  MOV R61, RZ ;  /* 0x000000ff003d7202 */ /* 0x000fe40000000f00 */
[----:B---3--:R-:W-:-:S02]  /*0aa0*/  SEL R35, R6, RZ, !P2 ;  /* 0x000000ff06237207 */ /* 0x008fc40005000000 */
[----:B------:R-:W-:Y:S02]  /*0ab0*/  SEL R33, R4, RZ, !P2 ;  /* 0x000000ff04217207 */ /* 0x000fe40005000000 */
[----:B------:R-:W-:Y:S02]  /*0ac0*/  SEL R5, R5, RZ, !P2 ;  /* 0x000000ff05057207 */ /* 0x000fe40005000000 */
[----:B------:R-:W-:Y:S01]  /*0ad0*/  SEL R7, R7, RZ, !P2 ;  /* 0x000000ff07077207 */ /* 0x000fe20005000000 */
[----:B------:R0:W-:Y:S01]  /*0ae0*/  STS.U16 [R0+0x10], R35 ;  /* 0x0000102300007388 */ /* 0x0001e20000000400 */
[----:B------:R-:W-:Y:S02]  /*0af0*/  SHF.R.U32.HI R39, RZ, 0x10, R33 ;  /* 0x00000010ff277819 */ /* 0x000fe40000011621 */
[----:B------:R-:W-:Y:S01]  /*0b00*/  SHF.R.U32.HI R41, RZ, 0x10, R5 ;  /* 0x00000010ff297819 */ /* 0x000fe20000011605 */
[----:B------:R1:W-:Y:S01]  /*0b10*/  STS.U16 [R0+0x8], R5 ;  /* 0x0000080500007388 */ /* 0x0003e20000000400 */
[----:B------:R-:W-:-:S02]  /*0b20*/  SHF.R.U32.HI R47, RZ, 0x10, R35 ;  /* 0x00000010ff2f7819 */ /* 0x000fc40000011623 */
[----:B------:R-:W-:Y:S01]  /*0b30*/  SHF.R.U32.HI R49, RZ, 0x10, R7 ;  /* 0x00000010ff317819 */ /* 0x000fe20000011607 */
[----:B0-----:R-:W-:Y:S01]  /*0b40*/  CS2R R34, SRZ ;  /* 0x0000000000227805 */ /* 0x001fe2000001ff00 */
[----:B------:R-:W-:Y:S01]  /*0b50*/  STS.U16 [R0], R33 ;  /* 0x0000002100007388 */ /* 0x000fe20000000400 */
[----:B-1----:R-:W-:-:S03]  /*0b60*/  IMAD.WIDE R4, R52, R63, c[0x0][0x170] ;  /* 0x00005c0034047625 */ /* 0x002fc600078e023f */
[----:B------:R-:W-:Y:S04]  /*0b70*/  STS.U16 [R0+0x18], R7 ;  /* 0x0000180700007388 */ /* 0x000fe80000000400 */
[----:B------:R-:W-:Y:S04]  /*0b80*/  STS.U16 [R0+0x4], R39 ;  /* 0x0000042700007388 */ /* 0x000fe80000000400 */
[----:B------:R-:W-:Y:S04]  /*0b90*/  STS.U16 [R0+0xc], R41 ;  /* 0x00000c2900007388 */ /* 0x000fe80000000400 */
[----:B------:R-:W-:Y:S04]  /*0ba0*/  STS.U16 [R0+0x14], R47 ;  /* 0x0000142f00007388 */ /* 0x000fe80000000400 */
[----:B------:R-:W-:Y:S04]  /*0bb0*/  STS.U16 [R0+0x1c], R49 ;  /* 0x00001c3100007388 */ /* 0x000fe80000000400 */
[----:B------:R-:W-:Y:S06]  /*0bc0*/  BAR.SYNC 0x0 ;  /* 0x0000000000007b1d */ /* 0x000fec0000000000 */
[----:B------:R0:W3:Y:S01]  /*0bd0*/  @!P2 LDG.E.EL R34, [R4.64] ;  /* 0x000000040422a981 */ /* 0x0000e2000c2e1900 */
[----:B------:R-:W-:-:S02]  /*0be0*/  IMAD.MOV.U32 R33, RZ, RZ, RZ ;  /* 0x000000ffff217224 */ /* 0x000fc400078e00ff */
[----:B------:R-:W-:Y:S02]  /*0bf0*/  IMAD.MOV.U32 R39, RZ, RZ, RZ ;  /* 0x000000ffff277224 */ /* 0x000fe400078e00ff */
[-C--:B------:R-:W-:Y:S01]  /*0c00*/  IMAD.WIDE R6, R58, R63.reuse, c[0x0][0x170] ;  /* 0x00005c003a067625 */ /* 0x080fe200078e023f */
[----:B------:R-:W-:Y:S01]  /*0c10*/  CS2R R46, SRZ ;  /* 0x00000000002e7805 */ /* 0x000fe2000001ff00 */
[----:B------:R-:W1:Y:S02]  /*0c20*/  LDS.U16 R37, [R3.X4] ;  /* 0x0000000003257984 */ /* 0x000e640000004400 */
[----:B0-----:R-:W-:Y:S02]  /*0c30*/  IMAD.WIDE R4, R59, R63, c[0x0][0x170] ;  /* 0x00005c003b047625 */ /* 0x001fe400078e023f */
[----:B------:R0:W4:Y:S04]  /*0c40*/  @!P2 LDG.E.EL R35, [R6.64] ;  /* 0x000000040623a981 */ /* 0x000128000c2e1900 */
[----:B------:R5:W2:Y:S01]  /*0c50*/  @!P2 LDG.E.EL R33, [R4.64] ;  /* 0x000000040421a981 */ /* 0x000aa2000c2e1900 */
[----:B------:R-:W-:-:S02]  /*0c60*/  IMAD.MOV.U32 R41, RZ, RZ, RZ ;  /* 0x000000ffff297224 */ /* 0x000fc400078e00ff */
[----:B-----5:R-:W-:-:S04]  /*0c70*/  IMAD.WIDE R4, R57, R63, c[0x0][0x170] ;  /* 0x00005c0039047625 */ /* 0x020fc800078e023f */
[-C--:B0-----:R-:W-:Y:S01]  /*0c80*/  IMAD.WIDE R6, R55, R63.reuse, c[0x0][0x170] ;  /* 0x00005c0037067625 */ /* 0x081fe200078e023f */
[----:B------:R0:W5:Y:S04]  /*0c90*/  @!P2 LDG.E.EL R39, [R4.64] ;  /* 0x000000040427a981 */ /* 0x000168000c2e1900 */
[----:B------:R1:W5:Y:S01]  /*0ca0*/  @!P2 LDG.E.EL R41, [R6.64] ;  /* 0x000000040629a981 */ /* 0x000362000c2e1900 */
[----:B0-----:R-:W-:-:S04]  /*0cb0*/  IMAD.WIDE R4, R56, R63, c[0x0][0x170] ;  /* 0x00005c0038047625 */ /* 0x001fc800078e023f */
[-C--:B-1----:R-:W-:Y:S01]  /*0cc0*/  IMAD.WIDE R6, R53, R63.reuse, c[0x0][0x170] ;  /* 0x00005c0035067625 */ /* 0x082fe200078e023f */
[----:B------:R0:W5:Y:S04]  /*0cd0*/  @!P2 LDG.E.EL R46, [R4.64] ;  /* 0x00000004042ea981 */ /* 0x000168000c2e1900 */
[----:B------:R1:W5:Y:S01]  /*0ce0*/  @!P2 LDG.E.EL R47, [R6.64] ;  /* 0x00000004062fa981 */ /* 0x000362000c2e1900 */
[----:B0-----:R-:W-:-:S03]  /*0cf0*/  IMAD.WIDE R4, R54, R63, c[0x0][0x170] ;  /* 0x00005c0036047625 */ /* 0x001fc600078e023f */
[----:B-1----:R0:W1:Y:S04]  /*0d00*/  LDS.U16 R7, [R65.X4] ;  /* 0x0000000041077984 */ /* 0x0020680000004400 */
[----:B------:R0:W5:Y:S01]  /*0d10*/  @!P2 LDG.E.EL R61, [R4.64] ;  /* 0x00000004043da981 */ /* 0x000162000c2e1900 */
[----:B------:R-:W-:Y:S01]  /*0d20*/  IMAD.U32 R37, R37, 0x10000, RZ ;  /* 0x0001000025257824 */ /* 0x000fe200078e00ff */
[C---:B------:R-:W-:Y:S02]  /*0d30*/  LOP3.LUT R49, R3.reuse, 0x200, RZ, 0xfc, !PT ;  /* 0x0000020003317812 */ /* 0x040fe400078efcff */
[----:B------:R-:W-:Y:S01]  /*0d40*/  ISETP.GT.AND P1, PT, R64, 0x7f, PT ;  /* 0x0000007f4000780c */ /* 0x000fe20003f24270 */
[----:B------:R1:W-:Y:S01]  /*0d50*/  LDS.U16 R6, [R67.X4] ;  /* 0x0000000043067984 */ /* 0x0003e20000004400 */
[----:B0-----:R-:W-:-:S02]  /*0d60*/  LOP3.LUT R4, R3, 0x100, RZ, 0xfc, !PT ;  /* 0x0000010003047812 */ /* 0x001fc400078efcff */
[----:B------:R-:W-:Y:S02]  /*0d70*/  LOP3.LUT R65, R37, 0x80000000, RZ, 0x3c, !PT ;  /* 0x8000000025417812 */ /* 0x000fe400078e3cff */
[----:B------:R-:W-:Y:S01]  /*0d80*/  LOP3.LUT R5, R3, 0x180, RZ, 0xfc, !PT ;  /* 0x0000018003057812 */ /* 0x000fe200078efcff */
[----:B------:R-:W-:Y:S01]  /*0d90*/  LDS.U16 R37, [R68.X4] ;  /* 0x0000000044257984 */ /* 0x000fe20000004400 */
[----:B------:R-:W-:Y:S01]  /*0da0*/  SHF.L.U32 R11, R11, 0x10, RZ ;  /* 0x000000100b0b7819 */ /* 0x000fe200000006ff */
[----:B------:R-:W-:Y:S01]  /*0db0*/  IMAD.U32 R32, R32, 0x10000, RZ ;  /* 0x0001000020207824 */ /* 0x000fe200078e00ff */
[----:B------:R-:W-:Y:S01]  /*0dc0*/  ISETP.GE.AND P3, PT, R64, 0x80, PT ;  /* 0x000000804000780c */ /* 0x000fe20003f66270 */
[----:B-1----:R-:W-:-:S05]  /*0dd0*/  IMAD.U32 R7, R7, 0x10000, RZ ;  /* 0x0001000007077824 */ /* 0x002fca00078e00ff */
[----:B------:R-:W-:Y:S02]  /*0de0*/  LOP3.LUT R7, R7, 0x80000000, RZ, 0x3c, !PT ;  /* 0x8000000007077812 */ /* 0x000fe400078e3cff */
[----:B------:R-:W-:Y:S02]  /*0df0*/  IADD3 R67, R14, 0x40000, RZ ;  /* 0x000400000e437810 */ /* 0x000fe40007ffe0ff */
[----:B---3--:R-:W-:Y:S02]  /*0e00*/  SEL R66, R34, RZ, !P2 ;  /* 0x000000ff22427207 */ /* 0x008fe40005000000 */
[----:B------:R-:W0:Y:S03]  /*0e10*/  LDS.U16 R34, [R4.X4] ;  /* 0x0000000004227984 */ /* 0x000e260000004400 */
[----:B------:R-:W-:Y:S01]  /*0e20*/  FFMA R65, R65, R66, RZ ;  /* 0x0000004241417223 */ /* 0x000fe200000000ff */
[----:B------:R-:W1:Y:S04]  /*0e30*/  LDS.U16 R4, [R5.X4] ;  /* 0x0000000005047984 */ /* 0x000e680000004400 */
[----:B------:R-:W3:Y:S01]  /*0e40*/  LDS.U16 R5, [R49.X4] ;  /* 0x0000000031057984 */ /* 0x000ee20000004400 */
[----:B--2---:R-:W-:-:S03]  /*0e50*/  SEL R33, R33, RZ, !P2 ;  /* 0x000000ff21217207 */ /* 0x004fc60005000000 */
[----:B------:R-:W2:Y:S02]  /*0e60*/  LDS.U16 R49, [R69.X4] ;  /* 0x0000000045317984 */ /* 0x000ea40000004400 */
[----:B------:R-:W-:Y:S01]  /*0e70*/  FFMA R7, R7, R33, RZ ;  /* 0x0000002107077223 */ /* 0x000fe200000000ff */
[----:B------:R-:W-:Y:S01]  /*0e80*/  FSEL R65, R65, RZ, P1 ;  /* 0x000000ff41417208 */ /* 0x000fe20000800000 */
[----:B------:R-:W-:Y:S06]  /*0e90*/  BAR.SYNC 0x0 ;  /* 0x0000000000007b1d */ /* 0x000fec0000000000 */
[----:B------:R-:W-:Y:S01]  /*0ea0*/  FSEL R7, R7, RZ, P1 ;  /* 0x000000ff07077208 */ /* 0x000fe20000800000 */
[----:B------:R0:W-:Y:S01]  /*0eb0*/  STS [R3.X4], R66 ;  /* 0x0000004203007388 */ /* 0x0001e20000004800 */
[----:B----4-:R-:W-:Y:S01]  /*0ec0*/  SEL R35, R35, RZ, !P2 ;  /* 0x000000ff23237207 */ /* 0x010fe20005000000 */
[----:B------:R-:W-:-:S02]  /*0ed0*/  FFMA R16, R16, R32, R65 ;  /* 0x0000002010107223 */ /* 0x000fc40000000041 */
[----:B------:R-:W-:Y:S01]  /*0ee0*/  FFMA R48, R48, R11, R7 ;  /* 0x0000000b30307223 */ /* 0x000fe20000000007 */
[----:B0-----:R-:W-:Y:S01]  /*0ef0*/  IMAD.U32 R34, R34, 0x10000, RZ ;  /* 0x0001000022227824 */ /* 0x001fe200078e00ff */
[----:B-----5:R-:W-:Y:S02]  /*0f00*/  SEL R11, R39, RZ, !P2 ;  /* 0x000000ff270b7207 */ /* 0x020fe40005000000 */
[----:B------:R-:W-:Y:S02]  /*0f10*/  SEL R66, R46, RZ, !P2 ;  /* 0x000000ff2e427207 */ /* 0x000fe40005000000 */
[----:B------:R-:W-:Y:S01]  /*0f20*/  LOP3.LUT R34, R34, 0x80000000, RZ, 0x3c, !PT ;  /* 0x8000000022227812 */ /* 0x000fe200078e3cff */
[----:B------:R-:W-:Y:S01]  /*0f30*/  IMAD.MOV.U32 R46, RZ, RZ, 0x2 ;  /* 0x00000002ff2e7424 */ /* 0x000fe200078e00ff */
[----:B------:R-:W-:Y:S01]  /*0f40*/  SEL R65, R41, RZ, !P2 ;  /* 0x000000ff29417207 */ /* 0x000fe20005000000 */
[----:B------:R0:W-:Y:S01]  /*0f50*/  STS [R3.X4+0x200], R33 ;  /* 0x0002002103007388 */ /* 0x0001e20000004800 */
[----:B------:R-:W-:Y:S01]  /*0f60*/  SEL R41, R47, RZ, !P2 ;  /* 0x000000ff2f297207 */ /* 0x000fe20005000000 */
[----:B------:R-:W-:Y:S01]  /*0f70*/  FFMA R7, R34, R35, RZ ;  /* 0x0000002322077223 */ /* 0x000fe200000000ff */
[----:B------:R-:W-:Y:S01]  /*0f80*/  IMAD.MOV.U32 R32, RZ, RZ, RZ ;  /* 0x000000ffff207224 */ /* 0x000fe200078e00ff */
[----:B------:R4:W-:Y:S01]  /*0f90*/  STS [R3.X4+0x400], R35 ;  /* 0x0004002303007388 */ /* 0x0009e20000004800 */
[----:B------:R-:W-:Y:S01]  /*0fa0*/  IMAD.WIDE R46, R67, R46, c[0x0][0x160] ;  /* 0x00005800432e7625 */ /* 0x000fe200078e022e */
[----:B0-----:R-:W-:-:S02]  /*0fb0*/  MOV R33, RZ ;  /* 0x000000ff00217202 */ /* 0x001fc40000000f00 */
[----:B------:R-:W-:Y:S01]  /*0fc0*/  SEL R39, R61, RZ, !P2 ;  /* 0x000000ff3d277207 */ /* 0x000fe20005000000 */
[----:B----4-:R-:W-:Y:S01]  /*0fd0*/  CS2R R34, SRZ ;  /* 0x0000000000227805 */ /* 0x010fe2000001ff00 */
[----:B------:R-:W-:Y:S04]  /*0fe0*/  STS [R3.X4+0x600], R11 ;  /* 0x0006000b03007388 */ /* 0x000fe80000004800 */
[----:B------:R-:W-:Y:S04]  /*0ff0*/  STS [R3.X4+0x800], R66 ;  /* 0x0008004203007388 */ /* 0x000fe80000004800 */
[----:B------:R-:W-:Y:S04]  /*1000*/  STS [R3.X4+0xa00], R65 ;  /* 0x000a004103007388 */ /* 0x000fe80000004800 */
[----:B------:R-:W-:Y:S04]  /*1010*/  STS [R3.X4+0xc00], R39 ;  /* 0x000c002703007388 */ /* 0x000fe80000004800 */
[----:B------:R-:W-:Y:S04]  /*1020*/  STS [R3.X4+0xe00], R41 ;  /* 0x000e002903007388 */ /* 0x000fe80000004800 */
[----:B------:R-:W-:Y:S06]  /*1030*/  BAR.SYNC 0x0 ;  /* 0x0000000000007b1d */ /* 0x000fec0000000000 */
[----:B------:R-:W4:Y:S01]  /*1040*/  @!P3 LDG.E.EL.128 R32, [R46.64] ;  /* 0x000000042e20b981 */ /* 0x000f22000c2e1d00 */
[----:B-1----:R-:W-:-:S02]  /*1050*/  IMAD.U32 R4, R4, 0x10000, RZ ;  /* 0x0001000004047824 */ /* 0x002fc400078e00ff */
[----:B---3--:R-:W-:-:S03]  /*1060*/  IMAD.U32 R5, R5, 0x10000, RZ ;  /* 0x0001000005057824 */ /* 0x008fc600078e00ff */
[----:B------:R-:W-:Y:S02]  /*1070*/  LOP3.LUT R4, R4, 0x80000000, RZ, 0x3c, !PT ;  /* 0x8000000004047812 */ /* 0x000fe400078e3cff */
[----:B------:R-:W-:-:S03]  /*1080*/  LOP3.LUT R5, R5, 0x80000000, RZ, 0x3c, !PT ;  /* 0x8000000005057812 */ /* 0x000fc600078e3cff */
[----:B------:R-:W-:Y:S02]  /*1090*/  FFMA R4, R4, R11, RZ ;  /* 0x0000000b04047223 */ /* 0x000fe400000000ff */
[----:B------:R-:W-:Y:S01]  /*10a0*/  FFMA R5, R5, R66, RZ ;  /* 0x0000004205057223 */ /* 0x000fe200000000ff */
[----:B------:R-:W-:Y:S01]  /*10b0*/  IMAD.U32 R6, R6, 0x10000, RZ ;  /* 0x0001000006067824 */ /* 0x000fe200078e00ff */
[----:B------:R-:W-:Y:S01]  /*10c0*/  FSEL R7, R7, RZ, P1 ;  /* 0x000000ff07077208 */ /* 0x000fe20000800000 */
[----:B------:R-:W-:Y:S01]  /*10d0*/  IMAD.U32 R10, R10, 0x10000, RZ ;  /* 0x000100000a0a7824 */ /* 0x000fe200078e00ff */
[----:B------:R-:W-:Y:S01]  /*10e0*/  SHF.L.U32 R8, R8, 0x10, RZ ;  /* 0x0000001008087819 */ /* 0x000fe200000006ff */
[----:B------:R-:W-:Y:S01]  /*10f0*/  IMAD.U32 R9, R9, 0x10000, RZ ;  /* 0x0001000009097824 */ /* 0x000fe200078e00ff */
[----:B------:R-:W-:Y:S02]  /*1100*/  FSEL R4, R4, RZ, P1 ;  /* 0x000000ff04047208 */ /* 0x000fe40000800000 */
[----:B------:R-:W-:Y:S01]  /*1110*/  FSEL R5, R5, RZ, P1 ;  /* 0x000000ff05057208 */ /* 0x000fe20000800000 */
[----:B------:R-:W-:Y:S01]  /*1120*/  FFMA R45, R10, R45, R7 ;  /* 0x0000002d0a2d7223 */ /* 0x000fe20000000007 */
[----:B------:R-:W-:Y:S01]  /*1130*/  LOP3.LUT R61, R6, 0x80000000, RZ, 0x3c, !PT ;  /* 0x80000000063d7812 */ /* 0x000fe200078e3cff */
[----:B------:R-:W-:-:S02]  /*1140*/  FFMA R40, R8, R40, R4 ;  /* 0x0000002808287223 */ /* 0x000fc40000000004 */
[----:B------:R-:W-:Y:S02]  /*1150*/  FFMA R51, R9, R51, R5 ;  /* 0x0000003309337223 */ /* 0x000fe40000000005 */
[----:B------:R-:W-:Y:S01]  /*1160*/  LDS.128 R4, [R0] ;  /* 0x0000000000047984 */ /* 0x000fe20000000c00 */
[----:B------:R-:W-:-:S03]  /*1170*/  FFMA R61, R61, R65, RZ ;  /* 0x000000413d3d7223 */ /* 0x000fc600000000ff */
[----:B------:R-:W-:Y:S01]  /*1180*/  LDS.128 R8, [R0+0x10] ;  /* 0x0000100000087984 */ /* 0x000fe20000000c00 */
[----:B------:R-:W-:Y:S02]  /*1190*/  IADD3 R58, R58, 0x100, RZ ;  /* 0x000001003a3a7810 */ /* 0x000fe40007ffe0ff */
[----:B------:R-:W-:Y:S02]  /*11a0*/  IADD3 R53, R53, 0x100, RZ ;  /* 0x0000010035357810 */ /* 0x000fe40007ffe0ff */
[----:B------:R-:W-:Y:S01]  /*11b0*/  IADD3 R52, R52, 0x100, RZ ;  /* 0x0000010034347810 */ /* 0x000fe20007ffe0ff */
[----:B------:R-:W-:Y:S06]  /*11c0*/  BAR.SYNC 0x0 ;  /* 0x0000000000007b1d */ /* 0x000fec0000000000 */
[----:B----4-:R-:W-:-:S02]  /*11d0*/  SEL R34, R34, RZ, !P3 ;  /* 0x000000ff22227207 */ /* 0x010fc40005800000 */
[----:B------:R-:W-:Y:S02]  /*11e0*/  SEL R35, R35, RZ, !P3 ;  /* 0x000000ff23237207 */ /* 0x000fe40005800000 */
[----:B------:R-:W-:Y:S02]  /*11f0*/  SEL R33, R33, RZ, !P3 ;  /* 0x000000ff21217207 */ /* 0x000fe40005800000 */
[----:B------:R-:W-:Y:S01]  /*1200*/  SEL R32, R32, RZ, !P3 ;  /* 0x000000ff20207207 */ /* 0x000fe20005800000 */
[----:B------:R0:W-:Y:S04]  /*1210*/  STS.U16 [R0+0x10], R34 ;  /* 0x0000102200007388 */ /* 0x0001e80000000400 */
[----:B------:R1:W-:Y:S01]  /*1220*/  STS.U16 [R0+0x18], R35 ;  /* 0x0000182300007388 */ /* 0x0003e20000000400 */
[----:B------:R-:W-:-:S03]  /*1230*/  SHF.R.U32.HI R65, RZ, 0x10, R32 ;  /* 0x00000010ff417819 */ /* 0x000fc60000011620 */
[----:B------:R3:W-:Y:S01]  /*1240*/  STS.U16 [R0+0x8], R33 ;  /* 0x0000082100007388 */ /* 0x0007e20000000400 */
[----:B0-----:R-:W-:-:S03]  /*1250*/  SHF.R.U32.HI R34, RZ, 0x10, R34 ;  /* 0x00000010ff227819 */ /* 0x001fc60000011622 */
[----:B------:R0:W-:Y:S01]  /*1260*/  STS.U16 [R0], R32 ;  /* 0x0000002000007388 */ /* 0x0001e20000000400 */
[----:B-1----:R-:W-:Y:S02]  /*1270*/  SHF.R.U32.HI R35, RZ, 0x10, R35 ;  /* 0x00000010ff237819 */ /* 0x002fe40000011623 */
[----:B---3--:R-:W-:Y:S01]  /*1280*/  SHF.R.U32.HI R33, RZ, 0x10, R33 ;  /* 0x00000010ff217819 */ /* 0x008fe20000011621 */
[----:B------:R-:W-:Y:S01]  /*1290*/  STS.U16 [R0+0x14], R34 ;  /* 0x0000142200007388 */ /* 0x000fe20000000400 */
[----:B0-----:R-:W-:-:S03]  /*12a0*/  IADD3 R32, R59, 0x100, RZ ;  /* 0x000001003b207810 */ /* 0x001fc60007ffe0ff */
[----:B------:R0:W-:Y:S04]  /*12b0*/  STS.U16 [R0+0x1c], R35 ;  /* 0x00001c2300007388 */ /* 0x0001e80000000400 */
[----:B------:R1:W-:Y:S01]  /*12c0*/  STS.U16 [R0+0xc], R33 ;  /* 0x00000c2100007388 */ /* 0x0003e20000000400 */
[----:B0-----:R-:W-:-:S03]  /*12d0*/  CS2R R34, SRZ ;  /* 0x0000000000227805 */ /* 0x001fc6000001ff00 */
[----:B------:R-:W-:Y:S01]  /*12e0*/  STS.U16 [R0+0x4], R65 ;  /* 0x0000044100007388 */ /* 0x000fe20000000400 */
[----:B-1----:R-:W-:-:S03]  /*12f0*/  IMAD.WIDE R32, R32, R63, c[0x0][0x170] ;  /* 0x00005c0020207625 */ /* 0x002fc600078e023f */
[----:B------:R-:W-:Y:S06]  /*1300*/  BAR.SYNC 0x0 ;  /* 0x0000000000007b1d */ /* 0x000fec0000000000 */
[----:B------:R0:W3:Y:S01]  /*1310*/  @!P3 LDG.E.EL R34, [R32.64] ;  /* 0x000000042022b981 */ /* 0x0000e2000c2e1900 */
[C---:B------:R-:W-:Y:S02]  /*1320*/  LOP3.LUT R65, R3.reuse, 0x100, RZ, 0xfc, !PT ;  /* 0x0000010003417812 */ /* 0x040fe400078efcff */
[----:B------:R-:W-:Y:S01]  /*1330*/  LOP3.LUT R67, R3, 0x80, RZ, 0xfc, !PT ;  /* 0x0000008003437812 */ /* 0x000fe200078efcff */
[----:B------:R-:W-:Y:S04]  /*1340*/  LDS.U16 R69, [R69.X4] ;  /* 0x0000000045457984 */ /* 0x000fe80000004400 */
[----:B------:R-:W-:Y:S01]  /*1350*/  LDS.U16 R65, [R65.X4] ;  /* 0x0000000041417984 */ /* 0x000fe20000004400 */
[----:B0-----:R-:W-:Y:S01]  /*1360*/  IMAD.WIDE R32, R58, R63, c[0x0][0x170] ;  /* 0x00005c003a207625 */ /* 0x001fe200078e023f */
[----:B------:R-:W-:-:S02]  /*1370*/  IADD3 R58, R57, 0x100, RZ ;  /* 0x00000100393a7810 */ /* 0x000fc40007ffe0ff */
[----:B------:R-:W-:Y:S01]  /*1380*/  LDS.U16 R68, [R68.X4] ;  /* 0x0000000044447984 */ /* 0x000fe20000004400 */
[----:B------:R-:W-:-:S03]  /*1390*/  IMAD.MOV.U32 R57, RZ, RZ, RZ ;  /* 0x000000ffff397224 */ /* 0x000fc600078e00ff */
[----:B------:R0:W4:Y:S02]  /*13a0*/  @!P3 LDG.E.EL R35, [R32.64] ;  /* 0x000000042023b981 */ /* 0x000124000c2e1900 */
[-C--:B0-----:R-:W-:Y:S01]  /*13b0*/  IMAD.WIDE R32, R58, R63.reuse, c[0x0][0x170] ;  /* 0x00005c003a207625 */ /* 0x081fe200078e023f */
[----:B------:R-:W-:Y:S02]  /*13c0*/  IADD3 R58, R56, 0x100, RZ ;  /* 0x00000100383a7810 */ /* 0x000fe40007ffe0ff */
[----:B------:R-:W-:Y:S02]  /*13d0*/  MOV R56, RZ ;  /* 0x000000ff00387202 */ /* 0x000fe40000000f00 */
[----:B------:R0:W5:Y:S02]  /*13e0*/  @!P3 LDG.E.EL R57, [R32.64] ;  /* 0x000000042039b981 */ /* 0x000164000c2e1900 */
[----:B0-----:R-:W-:Y:S01]  /*13f0*/  IMAD.WIDE R32, R58, R63, c[0x0][0x170] ;  /* 0x00005c003a207625 */ /* 0x001fe200078e023f */
[----:B------:R-:W-:-:S03]  /*1400*/  IADD3 R58, R55, 0x100, RZ ;  /* 0x00000100373a7810 */ /* 0x000fc60007ffe0ff */
[----:B------:R-:W-:Y:S01]  /*1410*/  IMAD.MOV.U32 R55, RZ, RZ, RZ ;  /* 0x000000ffff377224 */ /* 0x000fe200078e00ff */
[----:B------:R0:W5:Y:S02]  /*1420*/  @!P3 LDG.E.EL R56, [R32.64] ;  /* 0x000000042038b981 */ /* 0x000164000c2e1900 */
[----:B0-----:R-:W-:Y:S01]  /*1430*/  IMAD.WIDE R32, R58, R63, c[0x0][0x170] ;  /* 0x00005c003a207625 */ /* 0x001fe200078e023f */
[----:B------:R-:W-:-:S03]  /*1440*/  IADD3 R58, R54, 0x100, RZ ;  /* 0x00000100363a7810 */ /* 0x000fc60007ffe0ff */
[----:B------:R-:W-:Y:S01]  /*1450*/  IMAD.MOV.U32 R54, RZ, RZ, RZ ;  /* 0x000000ffff367224 */ /* 0x000fe200078e00ff */
[----:B------:R0:W5:Y:S02]  /*1460*/  @!P3 LDG.E.EL R55, [R32.64] ;  /* 0x000000042037b981 */ /* 0x000164000c2e1900 */
[----:B0-----:R-:W-:-:S04]  /*1470*/  IMAD.WIDE R32, R58, R63, c[0x0][0x170] ;  /* 0x00005c003a207625 */ /* 0x001fc800078e023f */
[----:B------:R-:W-:Y:S01]  /*1480*/  IMAD.MOV.U32 R58, RZ, RZ, 0x4 ;  /* 0x00000004ff3a7424 */ /* 0x000fe200078e00ff */
[----:B------:R0:W5:Y:S03]  /*1490*/  @!P3 LDG.E.EL R54, [R32.64] ;  /* 0x000000042036b981 */ /* 0x000166000c2e1900 */
[----:B0-----:R-:W-:Y:S01]  /*14a0*/  IMAD.WIDE R32, R53, R58, c[0x0][0x170] ;  /* 0x00005c0035207625 */ /* 0x001fe200078e023a */
[----:B------:R-:W-:Y:S01]  /*14b0*/  MOV R53, RZ ;  /* 0x000000ff00357202 */ /* 0x000fe20000000f00 */
[----:B------:R0:W1:Y:S05]  /*14c0*/  LDS.U16 R58, [R67.X4] ;  /* 0x00000000433a7984 */ /* 0x00006a0000004400 */
[----:B------:R0:W5:Y:S02]  /*14d0*/  @!P3 LDG.E.EL R53, [R32.64] ;  /* 0x000000042035b981 */ /* 0x000164000c2e1900 */
[----:B0-----:R-:W-:-:S04]  /*14e0*/  IMAD.WIDE R32, R52, R63, c[0x0][0x170] ;  /* 0x00005c0034207625 */ /* 0x001fc800078e023f */
[----:B------:R-:W-:-:S06]  /*14f0*/  IMAD.MOV.U32 R52, RZ, RZ, RZ ;  /* 0x000000ffff347224 */ /* 0x000fcc00078e00ff */
[----:B------:R2:W5:Y:S01]  /*1500*/  @!P3 LDG.E.EL R52, [R32.64] ;  /* 0x000000042034b981 */ /* 0x000562000c2e1900 */
[----:B------:R-:W-:-:S06]  /*1510*/  LOP3.LUT R59, R3, 0x180, RZ, 0xfc, !PT ;  /* 0x00000180033b7812 */ /* 0x000fcc00078efcff */
[----:B------:R-:W0:Y:S01]  /*1520*/  LDS.U16 R59, [R59.X4] ;  /* 0x000000003b3b7984 */ /* 0x000e220000004400 */
[----:B------:R-:W-:Y:S01]  /*1530*/  LOP3.LUT R66, R3, 0x200, RZ, 0xfc, !PT ;  /* 0x0000020003427812 */ /* 0x000fe200078efcff */
[----:B------:R-:W-:Y:S01]  /*1540*/  IMAD.U32 R13, R13, 0x10000, RZ ;  /* 0x000100000d0d7824 */ /* 0x000fe200078e00ff */
[----:B------:R-:W-:Y:S02]  /*1550*/  LOP3.LUT R67, R3, 0x280, RZ, 0xfc, !PT ;  /* 0x0000028003437812 */ /* 0x000fe400078efcff */
[----:B------:R-:W-:Y:S01]  /*1560*/  ISETP.GT.AND P0, PT, R64, 0xff, PT ;  /* 0x000000ff4000780c */ /* 0x000fe20003f04270 */
[----:B------:R-:W0:Y:S01]  /*1570*/  LDS.U16 R63, [R66.X4] ;  /* 0x00000000423f7984 */ /* 0x000e220000004400 */
[----:B--2---:R-:W-:Y:S02]  /*1580*/  IMAD.U32 R32, R49, 0x10000, RZ ;  /* 0x0001000031207824 */ /* 0x004fe400078e00ff */
[----:B------:R-:W-:Y:S01]  /*1590*/  FSEL R49, R13, RZ, P0 ;  /* 0x000000ff0d317208 */ /* 0x000fe20000000000 */
[----:B------:R2:W-:Y:S04]  /*15a0*/  LDS.U16 R66, [R67.X4] ;  /* 0x0000000043427984 */ /* 0x0005e80000004400 */
[----:B------:R-:W0:Y:S01]  /*15b0*/  LDS.U16 R13, [R3.X4] ;  /* 0x00000000030d7984 */ /* 0x000e220000004400 */
[----:B-1----:R-:W-:-:S02]  /*15c0*/  IMAD.U32 R58, R58, 0x10000, RZ ;  /* 0x000100003a3a7824 */ /* 0x002fc400078e00ff */
[----:B--2---:R-:W-:Y:S01]  /*15d0*/  IMAD.U32 R67, R65, 0x10000, RZ ;  /* 0x0001000041437824 */ /* 0x004fe200078e00ff */
[----:B------:R-:W-:Y:S01]  /*15e0*/  LOP3.LUT R32, R32, 0x80000000, RZ, 0x3c, !PT ;  /* 0x8000000020207812 */ /* 0x000fe200078e3cff */
[----:B------:R-:W-:-:S04]  /*15f0*/  IMAD.U32 R69, R69, 0x10000, RZ ;  /* 0x0001000045457824 */ /* 0x000fc800078e00ff */
[----:B------:R-:W-:Y:S01]  /*1600*/  FFMA R39, R32, R39, RZ ;  /* 0x0000002720277223 */ /* 0x000fe200000000ff */
[----:B------:R-:W-:Y:S02]  /*1610*/  IMAD.U32 R42, R42, 0x10000, RZ ;  /* 0x000100002a2a7824 */ /* 0x000fe400078e00ff */
[----:B------:R-:W-:-:S03]  /*1620*/  IMAD.U32 R44, R44, 0x10000, RZ ;  /* 0x000100002c2c7824 */ /* 0x000fc600078e00ff */
[----:B------:R-:W-:Y:S02]  /*1630*/  FSEL R42, R42, RZ, P0 ;  /* 0x000000ff2a2a7208 */ /* 0x000fe40000000000 */
[----:B0-----:R-:W-:Y:S02]  /*1640*/  SHF.L.U32 R59, R59, 0x10, RZ ;  /* 0x000000103b3b7819 */ /* 0x001fe400000006ff */
[----:B------:R-:W-:Y:S02]  /*1650*/  SHF.L.U32 R33, R62, 0x10, RZ ;  /* 0x000000103e217819 */ /* 0x000fe400000006ff */
[----:B------:R-:W-:Y:S02]  /*1660*/  SHF.L.U32 R63, R63, 0x10, RZ ;  /* 0x000000103f3f7819 */ /* 0x000fe400000006ff */
[----:B------:R-:W-:Y:S01]  /*1670*/  FSEL R62, R61, RZ, P1 ;  /* 0x000000ff3d3e7208 */ /* 0x000fe20000800000 */
[----:B------:R-:W-:-:S04]  /*1680*/  IMAD.U32 R13, R13, 0x10000, RZ ;  /* 0x000100000d0d7824 */ /* 0x000fc800078e00ff */
[----:B------:R-:W-:Y:S01]  /*1690*/  FFMA R33, R33, R50, R62 ;  /* 0x0000003221217223 */ /* 0x000fe2000000003e */
[----:B------:R-:W-:Y:S01]  /*16a0*/  IMAD.U32 R12, R12, 0x10000, RZ ;  /* 0x000100000c0c7824 */ /* 0x000fe200078e00ff */
[----:B------:R-:W-:Y:S01]  /*16b0*/  SHF.L.U32 R15, R15, 0x10, RZ ;  /* 0x000000100f0f7819 */ /* 0x000fe200000006ff */
[----:B------:R-:W-:Y:S01]  /*16c0*/  IMAD.U32 R18, R18, 0x10000, RZ ;  /* 0x0001000012127824 */ /* 0x000fe200078e00ff */
[----:B------:R-:W-:Y:S01]  /*16d0*/  SHF.L.U32 R19, R19, 0x10, RZ ;  /* 0x0000001013137819 */ /* 0x000fe200000006ff */
[----:B------:R-:W-:Y:S02]  /*16e0*/  IMAD.U32 R36, R36, 0x10000, RZ ;  /* 0x0001000024247824 */ /* 0x000fe400078e00ff */
[----:B------:R-:W-:Y:S01]  /*16f0*/  IMAD.U32 R17, R17, 0x10000, RZ ;  /* 0x0001000011117824 */ /* 0x000fe200078e00ff */
[----:B------:R-:W-:Y:S02]  /*1700*/  FSEL R12, R12, RZ, P0 ;  /* 0x000000ff0c0c7208 */ /* 0x000fe40000000000 */
[----:B------:R-:W-:-:S02]  /*1710*/  FSEL R15, R15, RZ, P0 ;  /* 0x000000ff0f0f7208 */ /* 0x000fc40000000000 */
[----:B------:R-:W-:Y:S02]  /*1720*/  FSEL R18, R18, RZ, P0 ;  /* 0x000000ff12127208 */ /* 0x000fe40000000000 */
[----:B------:R-:W-:Y:S02]  /*1730*/  FSEL R36, R36, RZ, P0 ;  /* 0x000000ff24247208 */ /* 0x000fe40000000000 */
[----:B------:R-:W-:Y:S02]  /*1740*/  FSEL R19, R19, RZ, P0 ;  /* 0x000000ff13137208 */ /* 0x000fe40000000000 */
[----:B------:R-:W-:Y:S01]  /*1750*/  FSEL R17, R17, RZ, P0 ;  /* 0x000000ff11117208 */ /* 0x000fe20000000000 */
[----:B------:R-:W-:Y:S01]  /*1760*/  IMAD.MOV.U32 R61, RZ, RZ, 0x2 ;  /* 0x00000002ff3d7424 */ /* 0x000fe200078e00ff */
[----:B---3--:R-:W-:Y:S01]  /*1770*/  SEL R65, R34, RZ, !P3 ;  /* 0x000000ff22417207 */ /* 0x008fe20005800000 */
[----:B------:R-:W-:Y:S01]  /*1780*/  IMAD.U32 R34, R37, 0x10000, RZ ;  /* 0x0001000025227824 */ /* 0x000fe200078e00ff */
[----:B------:R-:W-:Y:S06]  /*1790*/  BAR.SYNC 0x0 ;  /* 0x0000000000007b1d */ /* 0x000fec0000000000 */
[----:B------:R-:W-:Y:S01]  /*17a0*/  FMUL R58, R58, R65 ;  /* 0x000000413a3a7220 */ /* 0x000fe20000400000 */
[----:B------:R-:W-:-:S02]  /*17b0*/  LOP3.LUT R34, R34, 0x80000000, RZ, 0x3c, !PT ;  /* 0x8000000022227812 */ /* 0x000fc400078e3cff */
[----:B----4-:R-:W-:Y:S02]  /*17c0*/  SEL R35, R35, RZ, !P3 ;  /* 0x000000ff23237207 */ /* 0x010fe40005800000 */
[----:B------:R-:W-:-:S03]  /*17d0*/  FSEL R37, R58, RZ, !P3 ;  /* 0x000000ff3a257208 */ /* 0x000fc60005800000 */
[----:B------:R-:W-:Y:S01]  /*17e0*/  FMUL R67, R67, R35 ;  /* 0x0000002343437220 */ /* 0x000fe20000400000 */
[----:B------:R-:W-:Y:S01]  /*17f0*/  FFMA R41, R34, R41, RZ ;  /* 0x0000002922297223 */ /* 0x000fe200000000ff */
[----:B------:R-:W-:Y:S01]  /*1800*/  FADD R34, R48, R37 ;  /* 0x0000002530227221 */ /* 0x000fe20000000000 */
[----:B------:R-:W-:Y:S02]  /*1810*/  FSEL R48, R39, RZ, P1 ;  /* 0x000000ff27307208 */ /* 0x000fe40000800000 */
[----:B-----5:R-:W-:Y:S01]  /*1820*/  SEL R32, R57, RZ, !P3 ;  /* 0x000000ff39207207 */ /* 0x020fe20005800000 */
[----:B------:R-:W-:Y:S01]  /*1830*/  IMAD.U32 R37, R60, 0x10000, RZ ;  /* 0x000100003c257824 */ /* 0x000fe200078e00ff */
[----:B------:R-:W-:-:S03]  /*1840*/  FSEL R58, R67, RZ, !P3 ;  /* 0x000000ff433a7208 */ /* 0x000fc60005800000 */
[----:B------:R-:W-:Y:S01]  /*1850*/  FMUL R59, R59, R32 ;  /* 0x000000203b3b7220 */ /* 0x000fe20000400000 */
[----:B------:R-:W-:Y:S01]  /*1860*/  FSEL R41, R41, RZ, P1 ;  /* 0x000000ff29297208 */ /* 0x000fe20000800000 */
[----:B------:R-:W-:Y:S01]  /*1870*/  FADD R45, R45, R58 ;  /* 0x0000003a2d2d7221 */ /* 0x000fe20000000000 */
[----:B------:R-:W-:Y:S02]  /*1880*/  FFMA R38, R37, R38, R48 ;  /* 0x0000002625267223 */ /* 0x000fe40000000030 */
[----:B------:R-:W-:Y:S01]  /*1890*/  FSEL R59, R59, RZ, !P3 ;  /* 0x000000ff3b3b7208 */ /* 0x000fe20005800000 */
[----:B------:R-:W-:Y:S01]  /*18a0*/  FFMA R43, R44, R43, R41 ;  /* 0x0000002b2c2b7223 */ /* 0x000fe20000000029 */
[----:B------:R-:W-:Y:S01]  /*18b0*/  FADD R44, R42, R45 ;  /* 0x0000002d2a2c7221 */ /* 0x000fe20000000000 */
[----:B------:R-:W-:Y:S02]  /*18c0*/  IMAD.U32 R37, R66, 0x10000, RZ ;  /* 0x0001000042257824 */ /* 0x000fe400078e00ff */
[----:B------:R-:W-:Y:S01]  /*18d0*/  FADD R48, R40, R59 ;  /* 0x0000003b28307221 */ /* 0x000fe20000000000 */
[----:B------:R-:W-:Y:S01]  /*18e0*/  SEL R56, R56, RZ, !P3 ;  /* 0x000000ff38387207 */ /* 0x000fe20005800000 */
[----:B------:R-:W-:-:S04]  /*18f0*/  IMAD.U32 R39, R68, 0x10000, RZ ;  /* 0x0001000044277824 */ /* 0x000fc800078e00ff */
[----:B------:R-:W-:Y:S01]  /*1900*/  FMUL R63, R63, R56 ;  /* 0x000000383f3f7220 */ /* 0x000fe20000400000 */
[----:B------:R-:W-:-:S05]  /*1910*/  SEL R54, R54, RZ, !P3 ;  /* 0x000000ff36367207 */ /* 0x000fca0005800000 */
[----:B------:R-:W-:-:S05]  /*1920*/  FMUL R69, R69, R54 ;  /* 0x0000003645457220 */ /* 0x000fca0000400000 */
[----:B------:R-:W-:Y:S02]  /*1930*/  FSEL R69, R69, RZ, !P3 ;  /* 0x000000ff45457208 */ /* 0x000fe40005800000 */
[----:B------:R-:W-:-:S03]  /*1940*/  SEL R40, R55, RZ, !P3 ;  /* 0x000000ff37287207 */ /* 0x000fc60005800000 */
[----:B------:R-:W-:Y:S01]  /*1950*/  FADD R69, R38, R69 ;  /* 0x0000004526457221 */ /* 0x000fe20000000000 */
[----:B------:R-:W-:Y:S01]  /*1960*/  SEL R42, R53, RZ, !P3 ;  /* 0x000000ff352a7207 */ /* 0x000fe20005800000 */
[----:B------:R-:W-:-:S04]  /*1970*/  FMUL R37, R37, R40 ;  /* 0x0000002825257220 */ /* 0x000fc80000400000 */
[----:B------:R-:W-:Y:S01]  /*1980*/  FMUL R39, R39, R42 ;  /* 0x0000002a27277220 */ /* 0x000fe20000400000 */
[----:B------:R-:W-:Y:S02]  /*1990*/  FSEL R50, R63, RZ, !P3 ;  /* 0x000000ff3f327208 */ /* 0x000fe40005800000 */
[----:B------:R-:W-:Y:S02]  /*19a0*/  FSEL R58, R37, RZ, !P3 ;  /* 0x000000ff253a7208 */ /* 0x000fe40005800000 */
[----:B------:R-:W-:Y:S02]  /*19b0*/  FSEL R60, R39, RZ, !P3 ;  /* 0x000000ff273c7208 */ /* 0x000fe40005800000 */
[----:B------:R-:W-:-:S05]  /*19c0*/  SEL R38, R52, RZ, !P3 ;  /* 0x000000ff34267207 */ /* 0x000fca0005800000 */
[----:B------:R-:W-:Y:S01]  /*19d0*/  FMUL R13, R13, R38 ;  /* 0x000000260d0d7220 */ /* 0x000fe20000400000 */
[----:B------:R-:W-:-:S04]  /*19e0*/  FADD R51, R51, R50 ;  /* 0x0000003233337221 */ /* 0x000fc80000000000 */
[----:B------:R-:W-:Y:S01]  /*19f0*/  FSEL R13, R13, RZ, !P3 ;  /* 0x000000ff0d0d7208 */ /* 0x000fe20005800000 */
[----:B------:R-:W-:Y:S01]  /*1a00*/  FADD R33, R33, R58 ;  /* 0x0000003a21217221 */ /* 0x000fe20000000000 */
[----:B------:R-:W-:-:S03]  /*1a10*/  FADD R60, R43, R60 ;  /* 0x0000003c2b3c7221 */ /* 0x000fc60000000000 */
[----:B------:R-:W-:Y:S01]  /*1a20*/  FADD R16, R16, R13 ;  /* 0x0000000d10107221 */ /* 0x000fe20000000000 */
[----:B------:R-:W-:Y:S01]  /*1a30*/  FADD R50, R12, R51 ;  /* 0x000000330c327221 */ /* 0x000fe20000000000 */
[----:B------:R-:W-:Y:S01]  /*1a40*/  FADD R34, R49, R34 ;  /* 0x0000002231227221 */ /* 0x000fe20000000000 */
[----:B------:R-:W-:Y:S01]  /*1a50*/  FADD R48, R15, R48 ;  /* 0x000000300f307221 */ /* 0x000fe20000000000 */
[----:B------:R-:W-:Y:S01]  /*1a60*/  FADD R52, R18, R33 ;  /* 0x0000002112347221 */ /* 0x000fe20000000000 */
[----:B------:R-:W-:Y:S01]  /*1a70*/  FADD R58, R36, R69 ;  /* 0x00000045243a7221 */ /* 0x000fe20000000000 */
[----:B------:R-:W-:Y:S01]  /*1a80*/  FADD R60, R19, R60 ;  /* 0x0000003c133c7221 */ /* 0x000fe20000000000 */
[----:B------:R0:W-:Y:S01]  /*1a90*/  STS [R3.X4+0xa00], R40 ;  /* 0x000a002803007388 */ /* 0x0001e20000004800 */
[----:B------:R-:W-:Y:S01]  /*1aa0*/  FADD R12, R17, R16 ;  /* 0x00000010110c7221 */ /* 0x000fe20000000000 */
[----:B------:R-:W-:Y:S02]  /*1ab0*/  MOV R43, RZ ;  /* 0x000000ff002b7202 */ /* 0x000fe40000000f00 */
[----:B------:R1:W-:Y:S04]  /*1ac0*/  STS [R3.X4+0xe00], R42 ;  /* 0x000e002a03007388 */ /* 0x0003e80000004800 */
[----:B------:R-:W-:Y:S01]  /*1ad0*/  STS [R3.X4], R38 ;  /* 0x0000002603007388 */ /* 0x000fe20000004800 */
[----:B0-----:R-:W-:-:S03]  /*1ae0*/  CS2R R40, SRZ ;  /* 0x0000000000287805 */ /* 0x001fc6000001ff00 */
[----:B------:R-:W-:Y:S01]  /*1af0*/  STS [R3.X4+0x200], R65 ;  /* 0x0002004103007388 */ /* 0x000fe20000004800 */
[----:B-1----:R-:W-:-:S03]  /*1b00*/  IMAD.MOV.U32 R42, RZ, RZ, RZ ;  /* 0x000000ffff2a7224 */ /* 0x002fc600078e00ff */
[----:B------:R-:W-:Y:S04]  /*1b10*/  STS [R3.X4+0x400], R35 ;  /* 0x0004002303007388 */ /* 0x000fe80000004800 */
[----:B------:R-:W-:Y:S04]  /*1b20*/  STS [R3.X4+0x600], R32 ;  /* 0x0006002003007388 */ /* 0x000fe80000004800 */
[----:B------:R-:W-:Y:S04]  /*1b30*/  STS [R3.X4+0x800], R56 ;  /* 0x0008003803007388 */ /* 0x000fe80000004800 */
[----:B------:R-:W-:Y:S04]  /*1b40*/  STS [R3.X4+0xc00], R54 ;  /* 0x000c003603007388 */ /* 0x000fe80000004800 */
[----:B------:R-:W-:Y:S06]  /*1b50*/  BAR.SYNC 0x0 ;  /* 0x0000000000007b1d */ /* 0x000fec0000000000 */
[----:B------:R-:W-:Y:S04]  /*1b60*/  LDS.128 R36, [R0+0x10] ;  /* 0x0000100000247984 */ /* 0x000fe80000000c00 */
[----:B------:R-:W0:Y:S04]  /*1b70*/  LDS.128 R16, [R0] ;  /* 0x0000000000107984 */ /* 0x000e280000000c00 */
[----:B------:R-:W-:Y:S06]  /*1b80*/  BAR.SYNC 0x0 ;  /* 0x0000000000007b1d */ /* 0x000fec0000000000 */
[----:B------:R-:W-:Y:S04]  /*1b90*/  STS [R3.X4], R12 ;  /* 0x0000000c03007388 */ /* 0x000fe80000004800 */
[----:B------:R-:W-:Y:S04]  /*1ba0*/  STS [R3.X4+0x200], R34 ;  /* 0x0002002203007388 */ /* 0x000fe80000004800 */
[----:B------:R-:W-:Y:S04]  /*1bb0*/  STS [R3.X4+0x400], R44 ;  /* 0x0004002c03007388 */ /* 0x000fe80000004800 */
[----:B------:R-:W-:Y:S04]  /*1bc0*/  STS [R3.X4+0x600], R48 ;  /* 0x0006003003007388 */ /* 0x000fe80000004800 */
[----:B------:R-:W-:Y:S04]  /*1bd0*/  STS [R3.X4+0x800], R50 ;  /* 0x0008003203007388 */ /* 0x000fe80000004800 */
[----:B------:R-:W-:Y:S04]  /*1be0*/  STS [R3.X4+0xa00], R52 ;  /* 0x000a003403007388 */ /* 0x000fe80000004800 */
[----:B------:R-:W-:Y:S04]  /*1bf0*/  STS [R3.X4+0xc00], R58 ;  /* 0x000c003a03007388 */ /* 0x000fe80000004800 */
[----:B------:R-:W-:Y:S04]  /*1c00*/  STS [R3.X4+0xe00], R60 ;  /* 0x000e003c03007388 */ /* 0x000fe80000004800 */
[----:B------:R-:W-:Y:S06]  /*1c10*/  BAR.SYNC 0x0 ;  /* 0x0000000000007b1d */ /* 0x000fec0000000000 */
[----:B------:R-:W2:Y:S01]  /*1c20*/  @!P2 LDG.E.EL.128 R40, [R46.64] ;  /* 0x000000042e28a981 */ /* 0x000ea2000c2e1d00 */
[----:B------:R-:W-:Y:S01]  /*1c30*/  IADD3 R44, R14, 0xc0000, RZ ;  /* 0x000c00000e2c7810 */ /* 0x000fe20007ffe0ff */
[----:B------:R-:W-:Y:S01]  /*1c40*/  CS2R R12, SRZ ;  /* 0x00000000000c7805 */ /* 0x000fe2000001ff00 */
[----:B------:R-:W-:-:S03]  /*1c50*/  CS2R R14, SRZ ;  /* 0x00000000000e7805 */ /* 0x000fc6000001ff00 */
[----:B------:R-:W-:-:S05]  /*1c60*/  IMAD.WIDE R44, R44, R61, c[0x0][0x160] ;  /* 0x000058002c2c7625 */ /* 0x000fca00078e023d */
[----:B------:R1:W3:Y:S01]  /*1c70*/  @!P3 LDG.E.EL.128 R12, [R44.64] ;  /* 0x000000042c0cb981 */ /* 0x0002e2000c2e1d00 */
[C---:B------:R-:W-:Y:S01]  /*1c80*/  PRMT R32, R22.reuse, 0x7632, R32 ;  /* 0x0000763216207816 */ /* 0x040fe20000000020 */
[----:B------:R-:W-:Y:S01]  /*1c90*/  IMAD.U32 R35, R22, 0x10000, RZ ;  /* 0x0001000016237824 */ /* 0x000fe200078e00ff */
[C---:B------:R-:W-:Y:S02]  /*1ca0*/  PRMT R22, R23.reuse, 0x7632, R22 ;  /* 0x0000763217167816 */ /* 0x040fe40000000016 */
[----:B------:R-:W-:Y:S01]  /*1cb0*/  SHF.L.U32 R33, R23, 0x10, RZ ;  /* 0x0000001017217819 */ /* 0x000fe200000006ff */
[----:B------:R-:W-:Y:S01]  /*1cc0*/  IMAD.U32 R32, R32, 0x10000, RZ ;  /* 0x0001000020207824 */ /* 0x000fe200078e00ff */
[----:B------:R-:W-:Y:S02]  /*1cd0*/  PRMT R23, R20, 0x7632, R23 ;  /* 0x0000763214177816 */ /* 0x000fe40000000017 */
[----:B------:R-:W-:-:S03]  /*1ce0*/  SHF.L.U32 R22, R22, 0x10, RZ ;  /* 0x0000001016167819 */ /* 0x000fc600000006ff */
[----:B------:R-:W-:Y:S01]  /*1cf0*/  IMAD.U32 R23, R23, 0x10000, RZ ;  /* 0x0001000017177824 */ /* 0x000fe200078e00ff */
[----:B------:R-:W-:Y:S02]  /*1d00*/  SHF.L.U32 R3, R3, 0x2, RZ ;  /* 0x0000000203037819 */ /* 0x000fe400000006ff */
[----:B--2---:R-:W-:Y:S02]  /*1d10*/  SEL R40, R40, RZ, !P2 ;  /* 0x000000ff28287207 */ /* 0x004fe40005000000 */
[----:B------:R-:W-:Y:S02]  /*1d20*/  SEL R42, R42, RZ, !P2 ;  /* 0x000000ff2a2a7207 */ /* 0x000fe40005000000 */
[----:B------:R-:W-:Y:S01]  /*1d30*/  SEL R41, R41, RZ, !P2 ;  /* 0x000000ff29297207 */ /* 0x000fe20005000000 */
[----:B-1----:R-:W-:Y:S01]  /*1d40*/  IMAD.U32 R45, R40, 0x10000, RZ ;  /* 0x00010000282d7824 */ /* 0x002fe200078e00ff */
[----:B------:R-:W-:Y:S01]  /*1d50*/  SEL R34, R43, RZ, !P2 ;  /* 0x000000ff2b227207 */ /* 0x000fe20005000000 */
[C---:B------:R-:W-:Y:S01]  /*1d60*/  IMAD.U32 R47, R42.reuse, 0x10000, RZ ;  /* 0x000100002a2f7824 */ /* 0x040fe200078e00ff */
[----:B------:R-:W-:Y:S01]  /*1d70*/  PRMT R42, R42, 0x7632, R42 ;  /* 0x000076322a2a7816 */ /* 0x000fe2000000002a */
[----:B------:R-:W-:Y:S01]  /*1d80*/  FFMA R45, -R4, R45, RZ ;  /* 0x0000002d042d7223 */ /* 0x000fe200000001ff */
[----:B------:R-:W-:-:S02]  /*1d90*/  PRMT R4, R41, 0x7632, R4 ;  /* 0x0000763229047816 */ /* 0x000fc40000000004 */
[----:B------:R-:W-:Y:S01]  /*1da0*/  SHF.L.U32 R41, R41, 0x10, RZ ;  /* 0x0000001029297819 */ /* 0x000fe200000006ff */
[----:B------:R-:W-:Y:S01]  /*1db0*/  IMAD.U32 R42, R42, 0x10000, RZ ;  /* 0x000100002a2a7824 */ /* 0x000fe200078e00ff */
[C---:B------:R-:W-:Y:S02]  /*1dc0*/  SHF.L.U32 R49, R34.reuse, 0x10, RZ ;  /* 0x0000001022317819 */ /* 0x040fe400000006ff */
[----:B------:R-:W-:Y:S02]  /*1dd0*/  PRMT R34, R34, 0x7632, R34 ;  /* 0x0000763222227816 */ /* 0x000fe40000000022 */
[----:B------:R-:W-:Y:S01]  /*1de0*/  PRMT R40, R40, 0x7632, R40 ;  /* 0x0000763228287816 */ /* 0x000fe20000000028 */
[----:B------:R-:W-:Y:S01]  /*1df0*/  IMAD.U32 R4, R4, 0x10000, RZ ;  /* 0x0001000004047824 */ /* 0x000fe200078e00ff */
[----:B------:R-:W-:Y:S01]  /*1e00*/  FFMA R6, -R6, R41, RZ ;  /* 0x0000002906067223 */ /* 0x000fe200000001ff */
[----:B------:R-:W-:Y:S01]  /*1e10*/  FFMA R9, -R9, R42, RZ ;  /* 0x0000002a09097223 */ /* 0x000fe200000001ff */
[----:B------:R-:W-:Y:S01]  /*1e20*/  IMAD.U32 R34, R34, 0x10000, RZ ;  /* 0x0001000022227824 */ /* 0x000fe200078e00ff */
[----:B------:R-:W-:Y:S01]  /*1e30*/  SHF.L.U32 R40, R40, 0x10, RZ ;  /* 0x0000001028287819 */ /* 0x000fe200000006ff */
[----:B------:R-:W-:Y:S01]  /*1e40*/  FFMA R4, -R7, R4, RZ ;  /* 0x0000000407047223 */ /* 0x000fe200000001ff */
[----:B------:R-:W-:Y:S01]  /*1e50*/  FFMA R8, -R8, R47, RZ ;  /* 0x0000002f08087223 */ /* 0x000fe200000001ff */
[----:B------:R-:W-:Y:S01]  /*1e60*/  FSEL R7, R6, RZ, P1 ;  /* 0x000000ff06077208 */ /* 0x000fe20000800000 */
[----:B------:R-:W-:Y:S01]  /*1e70*/  FFMA R11, -R11, R34, RZ ;  /* 0x000000220b0b7223 */ /* 0x000fe200000001ff */
[----:B------:R-:W-:Y:S01]  /*1e80*/  FSEL R6, R9, RZ, P1 ;  /* 0x000000ff09067208 */ /* 0x000fe20000800000 */
[----:B------:R-:W-:Y:S01]  /*1e90*/  IMAD.U32 R43, R20, 0x10000, RZ ;  /* 0x00010000142b7824 */ /* 0x000fe200078e00ff */
[----:B------:R-:W-:Y:S01]  /*1ea0*/  FFMA R5, -R5, R40, RZ ;  /* 0x0000002805057223 */ /* 0x000fe200000001ff */
[----:B------:R-:W-:-:S02]  /*1eb0*/  PRMT R20, R21, 0x7632, R20 ;  /* 0x0000763215147816 */ /* 0x000fc40000000014 */
[----:B---3--:R-:W-:Y:S01]  /*1ec0*/  SEL R12, R12, RZ, !P3 ;  /* 0x000000ff0c0c7207 */ /* 0x008fe20005800000 */
[----:B------:R-:W-:Y:S01]  /*1ed0*/  FFMA R25, R25, R32, R6 ;  /* 0x0000002019197223 */ /* 0x000fe20000000006 */
[----:B------:R-:W-:Y:S02]  /*1ee0*/  FSEL R47, R8, RZ, P1 ;  /* 0x000000ff082f7208 */ /* 0x000fe40000800000 */
[----:B------:R-:W-:Y:S01]  /*1ef0*/  FSEL R8, R11, RZ, P1 ;  /* 0x000000ff0b087208 */ /* 0x000fe20000800000 */
[----:B------:R-:W-:Y:S01]  /*1f00*/  IMAD.U32 R20, R20, 0x10000, RZ ;  /* 0x0001000014147824 */ /* 0x000fe200078e00ff */
[----:B------:R-:W-:Y:S02]  /*1f10*/  FSEL R6, R5, RZ, P1 ;  /* 0x000000ff05067208 */ /* 0x000fe40000800000 */
[----:B------:R-:W-:Y:S01]  /*1f20*/  FSEL R4, R4, RZ, P1 ;  /* 0x000000ff04047208 */ /* 0x000fe20000800000 */
[----:B------:R-:W-:Y:S01]  /*1f30*/  IMAD.U32 R21, R21, 0x10000, RZ ;  /* 0x0001000015157824 */ /* 0x000fe200078e00ff */
[----:B------:R-:W-:-:S02]  /*1f40*/  SEL R13, R13, RZ, !P3 ;  /* 0x000000ff0d0d7207 */ /* 0x000fc40005800000 */
[----:B------:R-:W-:Y:S02]  /*1f50*/  SHF.L.U32 R5, R12, 0x10, RZ ;  /* 0x000000100c057819 */ /* 0x000fe400000006ff */
[----:B------:R-:W-:Y:S01]  /*1f60*/  SEL R15, R15, RZ, !P3 ;  /* 0x000000ff0f0f7207 */ /* 0x000fe20005800000 */
[----:B------:R-:W-:Y:S01]  /*1f70*/  FFMA R27, R27, R22, R8 ;  /* 0x000000161b1b7223 */ /* 0x000fe20000000008 */
[----:B------:R-:W-:Y:S01]  /*1f80*/  FFMA R22, R31, R20, R4 ;  /* 0x000000141f167223 */ /* 0x000fe20000000004 */
[----:B------:R-:W-:Y:S01]  /*1f90*/  FFMA R10, -R10, R49, RZ ;  /* 0x000000310a0a7223 */ /* 0x000fe200000001ff */
[----:B------:R-:W-:Y:S01]  /*1fa0*/  FFMA R21, R30, R21, R7 ;  /* 0x000000151e157223 */ /* 0x000fe20000000007 */
[----:B------:R-:W-:Y:S01]  /*1fb0*/  FFMA R29, R29, R23, R6 ;  /* 0x000000171d1d7223 */ /* 0x000fe20000000006 */
[----:B------:R-:W-:Y:S01]  /*1fc0*/  IMAD.U32 R9, R13, 0x10000, RZ ;  /* 0x000100000d097824 */ /* 0x000fe200078e00ff */
[----:B0-----:R-:W-:Y:S01]  /*1fd0*/  FMUL R20, R16, R5 ;  /* 0x0000000510147220 */ /* 0x001fe20000400000 */
[----:B------:R-:W-:Y:S01]  /*1fe0*/  IMAD.U32 R11, R15, 0x10000, RZ ;  /* 0x000100000f0b7824 */ /* 0x000fe200078e00ff */
[----:B------:R-:W0:Y:S01]  /*1ff0*/  LDS.128 R4, [R0+0x10] ;  /* 0x0000100000047984 */ /* 0x000e220000000c00 */
[----:B------:R-:W-:Y:S01]  /*2000*/  FSEL R41, R10, RZ, P1 ;  /* 0x000000ff0a297208 */ /* 0x000fe20000800000 */
[----:B------:R-:W-:Y:S01]  /*2010*/  FMUL R18, R18, R9 ;  /* 0x0000000912127220 */ /* 0x000fe20000400000 */
[----:B------:R-:W-:-:S02]  /*2020*/  FMUL R38, R38, R11 ;  /* 0x0000000b26267220 */ /* 0x000fc40000400000 */
[----:B------:R-:W1:Y:S01]  /*2030*/  LDS.128 R8, [R0] ;  /* 0x0000000000087984 */ /* 0x000e620000000c00 */
[----:B------:R-:W-:Y:S02]  /*2040*/  PRMT R12, R12, 0x7632, R12 ;  /* 0x000076320c0c7816 */ /* 0x000fe4000000000c */
[----:B------:R-:W-:Y:S02]  /*2050*/  PRMT R13, R13, 0x7632, R13 ;  /* 0x000076320d0d7816 */ /* 0x000fe4000000000d */
[----:B------:R-:W-:Y:S01]  /*2060*/  SEL R14, R14, RZ, !P3 ;  /* 0x000000ff0e0e7207 */ /* 0x000fe20005800000 */
[----:B------:R-:W-:Y:S01]  /*2070*/  IMAD.U32 R12, R12, 0x10000, RZ ;  /* 0x000100000c0c7824 */ /* 0x000fe200078e00ff */
[----:B------:R-:W-:Y:S01]  /*2080*/  PRMT R15, R15, 0x7632, R15 ;  /* 0x000076320f0f7816 */ /* 0x000fe2000000000f */
[----:B------:R-:W-:Y:S01]  /*2090*/  IMAD.U32 R16, R13, 0x10000, RZ ;  /* 0x000100000d107824 */ /* 0x000fe200078e00ff */
[C---:B------:R-:W-:Y:S02]  /*20a0*/  SHF.L.U32 R23, R14.reuse, 0x10, RZ ;  /* 0x000000100e177819 */ /* 0x040fe400000006ff */
[----:B------:R-:W-:Y:S01]  /*20b0*/  PRMT R14, R14, 0x7632, R14 ;  /* 0x000076320e0e7816 */ /* 0x000fe2000000000e */
[----:B------:R-:W-:Y:S01]  /*20c0*/  FMUL R17, R17, R12 ;  /* 0x0000000c11117220 */ /* 0x000fe20000400000 */
[----:B------:R-:W-:Y:S01]  /*20d0*/  FMUL R16, R19, R16 ;  /* 0x0000001013107220 */ /* 0x000fe20000400000 */
[----:B------:R-:W-:Y:S01]  /*20e0*/  SHF.L.U32 R12, R15, 0x10, RZ ;  /* 0x000000100f0c7819 */ /* 0x000fe200000006ff */
[----:B------:R-:W2:Y:S01]  /*20f0*/  S2R R19, SR_TID.X ;  /* 0x0000000000137919 */ /* 0x000ea20000002100 */
[----:B------:R-:W-:-:S03]  /*2100*/  IMAD.U32 R14, R14, 0x10000, RZ ;  /* 0x000100000e0e7824 */ /* 0x000fc600078e00ff */
[----:B------:R-:W-:Y:S01]  /*2110*/  FMUL R12, R39, R12 ;  /* 0x0000000c270c7220 */ /* 0x000fe20000400000 */
[----:B------:R-:W-:Y:S01]  /*2120*/  FMUL R14, R37, R14 ;  /* 0x0000000e250e7220 */ /* 0x000fe20000400000 */
[----:B------:R-:W-:Y:S01]  /*2130*/  FSEL R13, R38, RZ, !P3 ;  /* 0x000000ff260d7208 */ /* 0x000fe20005800000 */
[----:B------:R-:W-:Y:S01]  /*2140*/  FFMA R26, R26, R33, R41 ;  /* 0x000000211a1a7223 */ /* 0x000fe20000000029 */
[----:B------:R-:W-:Y:S01]  /*2150*/  FMUL R23, R36, R23 ;  /* 0x0000001724177220 */ /* 0x000fe20000400000 */
[----:B------:R-:W-:Y:S02]  /*2160*/  FSEL R12, R12, RZ, !P3 ;  /* 0x000000ff0c0c7208 */ /* 0x000fe40005800000 */
[----:B------:R-:W-:Y:S02]  /*2170*/  FSEL R45, R45, RZ, P1 ;  /* 0x000000ff2d2d7208 */ /* 0x000fe40000800000 */
[----:B------:R-:W-:Y:S01]  /*2180*/  FSEL R14, R14, RZ, !P3 ;  /* 0x000000ff0e0e7208 */ /* 0x000fe20005800000 */
[----:B------:R-:W-:Y:S01]  /*2190*/  FADD R26, R26, R13 ;  /* 0x0000000d1a1a7221 */ /* 0x000fe20000000000 */
[----:B------:R-:W-:Y:S01]  /*21a0*/  FSEL R23, R23, RZ, !P3 ;  /* 0x000000ff17177208 */ /* 0x000fe20005800000 */
[----:B------:R-:W-:Y:S01]  /*21b0*/  FFMA R24, R24, R35, R47 ;  /* 0x0000002318187223 */ /* 0x000fe2000000002f */
[----:B------:R-:W-:Y:S01]  /*21c0*/  FSEL R13, R16, RZ, !P3 ;  /* 0x000000ff100d7208 */ /* 0x000fe20005800000 */
[----:B------:R-:W-:Y:S01]  /*21d0*/  FADD R12, R27, R12 ;  /* 0x0000000c1b0c7221 */ /* 0x000fe20000000000 */
[----:B------:R-:W-:Y:S01]  /*21e0*/  FSEL R18, R18, RZ, !P3 ;  /* 0x000000ff12127208 */ /* 0x000fe20005800000 */
[----:B------:R-:W-:Y:S01]  /*21f0*/  FFMA R28, R28, R43, R45 ;  /* 0x0000002b1c1c7223 */ /* 0x000fe2000000002d */
[----:B------:R-:W-:Y:S01]  /*2200*/  FSEL R15, R20, RZ, !P3 ;  /* 0x000000ff140f7208 */ /* 0x000fe20005800000 */
[----:B------:R-:W-:Y:S01]  /*2210*/  FADD R14, R25, R14 ;  /* 0x0000000e190e7221 */ /* 0x000fe20000000000 */
[----:B------:R-:W-:Y:S01]  /*2220*/  FSEL R16, R17, RZ, !P3 ;  /* 0x000000ff11107208 */ /* 0x000fe20005800000 */
[----:B------:R-:W-:Y:S01]  /*2230*/  FADD R23, R24, R23 ;  /* 0x0000001718177221 */ /* 0x000fe20000000000 */
[----:B------:R-:W-:Y:S01]  /*2240*/  FADD R17, RZ, R26 ;  /* 0x0000001aff117221 */ /* 0x000fe20000000000 */
[----:B------:R-:W-:Y:S01]  /*2250*/  FADD R12, RZ, R12 ;  /* 0x0000000cff0c7221 */ /* 0x000fe20000000000 */
[----:B------:R-:W-:Y:S01]  /*2260*/  FADD R18, R21, R18 ;  /* 0x0000001215127221 */ /* 0x000fe20000000000 */
[----:B------:R-:W-:Y:S01]  /*2270*/  FADD R15, R28, R15 ;  /* 0x0000000f1c0f7221 */ /* 0x000fe20000000000 */
[----:B------:R-:W-:Y:S01]  /*2280*/  FADD R13, R22, R13 ;  /* 0x0000000d160d7221 */ /* 0x000fe20000000000 */
[----:B------:R-:W-:Y:S01]  /*2290*/  FADD R16, R29, R16 ;  /* 0x000000101d107221 */ /* 0x000fe20000000000 */
[----:B------:R-:W-:Y:S01]  /*22a0*/  FADD R14, RZ, R14 ;  /* 0x0000000eff0e7221 */ /* 0x000fe20000000000 */
[----:B------:R-:W-:Y:S01]  /*22b0*/  FADD R23, RZ, R23 ;  /* 0x00000017ff177221 */ /* 0x000fe20000000000 */
[----:B0-----:R-:W-:Y:S01]  /*22c0*/  FADD R6, R6, R17 ;  /* 0x0000001106067221 */ /* 0x001fe20000000000 */
[----:B------:R-:W-:Y:S01]  /*22d0*/  FADD R7, R7, R12 ;  /* 0x0000000c07077221 */ /* 0x000fe20000000000 */
[----:B------:R-:W-:Y:S01]  /*22e0*/  FADD R5, R5, R14 ;  /* 0x0000000e05057221 */ /* 0x000fe20000000000 */
[----:B------:R-:W-:Y:S01]  /*22f0*/  FADD R17, RZ, R18 ;  /* 0x00000012ff117221 */ /* 0x000fe20000000000 */
[----:B------:R-:W-:Y:S01]  /*2300*/  FADD R15, RZ, R15 ;  /* 0x0000000fff0f7221 */ /* 0x000fe20000000000 */
[----:B------:R-:W-:Y:S01]  /*2310*/  FADD R12, RZ, R13 ;  /* 0x0000000dff0c7221 */ /* 0x000fe20000000000 */
[----:B------:R-:W-:Y:S01]  /*2320*/  FADD R16, RZ, R16 ;  /* 0x00000010ff107221 */ /* 0x000fe20000000000 */
[----:B--2---:R-:W-:Y:S01]  /*2330*/  IMAD.SHL.U32 R14, R19, 0x10, RZ ;  /* 0x00000010130e7824 */ /* 0x004fe200078e00ff */
[----:B------:R-:W-:Y:S01]  /*2340*/  FADD R4, R4, R23 ;  /* 0x0000001704047221 */ /* 0x000fe20000000000 */
[----:B-1----:R-:W-:Y:S01]  /*2350*/  FADD R22, R10, R17 ;  /* 0x000000110a167221 */ /* 0x002fe20000000000 */
[----:B------:R-:W-:Y:S01]  /*2360*/  FADD R20, R8, R15 ;  /* 0x0000000f08147221 */ /* 0x000fe20000000000 */
[----:B------:R-:W-:Y:S01]  /*2370*/  FADD R23, R11, R12 ;  /* 0x0000000c0b177221 */ /* 0x000fe20000000000 */
[----:B------:R-:W-:Y:S01]  /*2380*/  FADD R21, R9, R16 ;  /* 0x0000001009157221 */ /* 0x000fe20000000000 */
[----:B------:R-:W-:Y:S01]  /*2390*/  LOP3.LUT R14, R14, 0x7f0, RZ, 0xe2, !PT ;  /* 0x000007f00e0e7812 */ /* 0x000fe200078ee2ff */
[----:B------:R-:W-:Y:S06]  /*23a0*/  BAR.SYNC 0x0 ;  /* 0x0000000000007b1d */ /* 0x000fec0000000000 */
[----:B------:R-:W-:Y:S04]  /*23b0*/  STS.128 [R0+0x10], R4 ;  /* 0x0000100400007388 */ /* 0x000fe80000000c00 */
[----:B------:R-:W-:Y:S04]  /*23c0*/  STS.128 [R0], R20 ;  /* 0x0000001400007388 */ /* 0x000fe80000000c00 */
[----:B------:R-:W-:Y:S06]  /*23d0*/  BAR.SYNC 0x0 ;  /* 0x0000000000007b1d */ /* 0x000fec0000000000 */
[----:B------:R-:W0:Y:S01]  /*23e0*/  LDS.128 R8, [R14] ;  /* 0x000000000e087984 */ /* 0x000e220000000c00 */
[----:B------:R-:W-:-:S05]  /*23f0*/  IMAD.IADD R12, R3, 0x1, R2 ;  /* 0x00000001030c7824 */ /* 0x000fca00078e0202 */
[----:B------:R-:W-:-:S04]  /*2400*/  SHF.R.S32.HI R13, RZ, 0x1f, R12 ;  /* 0x0000001fff0d7819 */ /* 0x000fc8000001140c */
[----:B------:R-:W-:-:S04]  /*2410*/  LEA.HI R2, R13, R12, RZ, 0xb ;  /* 0x0000000c0d027211 */ /* 0x000fc800078f58ff */
[C---:B------:R-:W-:Y:S01]  /*2420*/  LOP3.LUT R3, R2.reuse, 0xfffff800, RZ, 0xc0, !PT ;  /* 0xfffff80002037812 */ /* 0x040fe200078ec0ff */
[----:B------:R-:W-:-:S03]  /*2430*/  IMAD.SHL.U32 R2, R2, 0x100, RZ ;  /* 0x0000010002027824 */ /* 0x000fc600078e00ff */
[----:B------:R-:W-:Y:S02]  /*2440*/  IADD3 R3, R12, -R3, RZ ;  /* 0x800000030c037210 */ /* 0x000fe40007ffe0ff */
[----:B------:R-:W-:-:S03]  /*2450*/  LOP3.LUT R2, R2, 0xfff80000, RZ, 0xc0, !PT ;  /* 0xfff8000002027812 */ /* 0x000fc600078ec0ff */
[----:B------:R-:W-:Y:S02]  /*2460*/  IMAD R3, R64, 0x800, R3 ;  /* 0x0000080040037824 */ /* 0x000fe400078e0203 */
[----:B------:R-:W-:-:S03]  /*2470*/  IMAD.MOV.U32 R15, RZ, RZ, 0x4 ;  /* 0x00000004ff0f7424 */ /* 0x000fc600078e00ff */
[----:B------:R-:W-:-:S05]  /*2480*/  IADD3 R2, R3, R2, RZ ;  /* 0x0000000203027210 */ /* 0x000fca0007ffe0ff */
[----:B------:R-:W-:-:S05]  /*2490*/  IMAD.WIDE R2, R2, R15, c[0x0][0x178] ;  /* 0x00005e0002027625 */ /* 0x000fca00078e020f */
[----:B0-----:R0:W-:Y:S01]  /*24a0*/  @!P4 STG.E.128 [R2.64], R8 ;  /* 0x000000080200c986 */ /* 0x0011e2000c101d04 */
[----:B------:R-:W-:Y:S05]  /*24b0*/  @P4 EXIT ;  /* 0x000000000000494d */ /* 0x000fea0003800000 */
[----:B------:R-:W1:Y:S01]  /*24c0*/  LDS.128 R4, [R14+0x800] ;  /* 0x000800000e047984 */ /* 0x000e620000000c00 */
[----:B------:R-:W-:-:S04]  /*24d0*/  IADD3 R12, R12, 0x200, RZ ;  /* 0x000002000c0c7810 */ /* 0x000fc80007ffe0ff */
[----:B------:R-:W-:-:S04]  /*24e0*/  LEA.HI R13, R13, R12, RZ, 0xb ;  /* 0x0000000c0d0d7211 */ /* 0x000fc800078f58ff */
[C---:B0-----:R-:W-:Y:S01]  /*24f0*/  LOP3.LUT R3, R13.reuse, 0xfffff800, RZ, 0xc0, !PT ;  /* 0xfffff8000d037812 */ /* 0x041fe200078ec0ff */
[----:B------:R-:W-:-:S04]  /*2500*/  IMAD.SHL.U32 R13, R13, 0x100, RZ ;  /* 0x000001000d0d7824 */ /* 0x000fc800078e00ff */
[----:B------:R-:W-:Y:S01]  /*2510*/  IMAD.IADD R3, R12, 0x1, -R3 ;  /* 0x000000010c037824 */ /* 0x000fe200078e0a03 */
[----:B------:R-:W-:-:S04]  /*2520*/  LOP3.LUT R0, R13, 0xfff80000, RZ, 0xc0, !PT ;  /* 0xfff800000d007812 */ /* 0x000fc800078ec0ff */
[----:B------:R-:W-:-:S05]  /*2530*/  LEA R3, R64, R3, 0xb ;  /* 0x0000000340037211 */ /* 0x000fca00078e58ff */
[----:B------:R-:W-:-:S04]  /*2540*/  IMAD.IADD R3, R3, 0x1, R0 ;  /* 0x0000000103037824 */ /* 0x000fc800078e0200 */
[----:B------:R-:W-:-:S05]  /*2550*/  IMAD.WIDE R2, R3, R15, c[0x0][0x178] ;  /* 0x00005e0003027625 */ /* 0x000fca00078e020f */
[----:B-1----:R-:W-:Y:S01]  /*2560*/  STG.E.128 [R2.64], R4 ;  /* 0x0000000402007986 */ /* 0x002fe2000c101d04 */
[----:B------:R-:W-:Y:S05]  /*2570*/  EXIT ;  /* 0x000000000000794d */ /* 0x000fea0003800000 */
.L_x_0:
[----:B------:R-:W-:-:S00]  /*2580*/  BRA `(.L_x_0) ;  /* 0xfffffff000007947 */ /* 0x000fc0000383ffff */
[----:B------:R-:W-:-:S00]  /*2590*/  NOP ;  /* 0x0000000000007918 */ /* 0x000fc00000000000 */
        /* <DEDUP_REMOVED lines=14> */
.L_x_1:


//--------------------- .nv.shared.triton__0d1d2d3d4de5de --------------------------
	.section	.nv.shared.triton__0d1d2d3d4de5de,"aw",@nobits
	.align	16
